// auto-generated by cutlass_sweep.gemm — config: {"arch": "sm_90", "cluster_m": 2, "cluster_n": 1, "dtype": "fp16", "dtype_b": "fp16", "layout": "nt", "stages": 0, "tile_k": 32, "tile_m": 64, "tile_n": 128}
#include "cutlass/cutlass.h"
#include "cutlass/gemm/collective/collective_builder.hpp"
#include "cutlass/gemm/device/gemm_universal_adapter.h"
#include "cutlass/gemm/kernel/gemm_universal.hpp"
#include "cutlass/epilogue/collective/collective_builder.hpp"

using ElemA = cutlass::half_t;
using ElemB = cutlass::half_t;
using ElemCD = cutlass::half_t;
using Acc  = float;
using TileShape    = cute::Shape<cute::_64, cute::_128, cute::_32>;
using ClusterShape = cute::Shape<cute::_2, cute::_1, cute::_1>;

using CollectiveEpilogue = typename cutlass::epilogue::collective::CollectiveBuilder<
    cutlass::arch::Sm90, cutlass::arch::OpClassTensorOp,
    TileShape, ClusterShape,
    cutlass::epilogue::collective::EpilogueTileAuto,
    Acc, Acc,
    ElemCD, cutlass::layout::RowMajor, 128 / cutlass::sizeof_bits<ElemCD>::value,
    ElemCD, cutlass::layout::RowMajor, 128 / cutlass::sizeof_bits<ElemCD>::value,
    cutlass::epilogue::collective::EpilogueScheduleAuto
  >::CollectiveOp;

using CollectiveMainloop = typename cutlass::gemm::collective::CollectiveBuilder<
    cutlass::arch::Sm90, cutlass::arch::OpClassTensorOp,
    ElemA, cutlass::layout::RowMajor, 128 / cutlass::sizeof_bits<ElemA>::value,
    ElemB, cutlass::layout::ColumnMajor, 128 / cutlass::sizeof_bits<ElemB>::value,
    Acc,
    TileShape, ClusterShape,
    cutlass::gemm::collective::StageCountAutoCarveout<static_cast<int>(sizeof(typename CollectiveEpilogue::SharedStorage))>,
    cutlass::gemm::collective::KernelScheduleAuto
  >::CollectiveOp;

using GemmKernel = cutlass::gemm::kernel::GemmUniversal<
    cute::Shape<int,int,int,int>,
    CollectiveMainloop,
    CollectiveEpilogue
>;
using Gemm = cutlass::gemm::device::GemmUniversalAdapter<GemmKernel>;

// Force the device kernel symbol into the cubin without needing a host main.
auto* _anchor = &cutlass::device_kernel<GemmKernel>;


// ===== COMPILED SASS (sm_90a) =====

	.target	sm_90a

	.elftype	@"ET_EXEC"


//--------------------- .note.nv.tkinfo           --------------------------
	.section	.note.nv.tkinfo,"",@"SHT_NOTE"
	.sectionflags	@"SHF_NOTE_NV_TKINFO"
	.tkinfo
        /*0018*/ 	.word	0x00000002
        /*0030*/ 	.string	""
        /*0030*/ 	.string	"ptxas"
        /*0030*/ 	.string	"Cuda compilation tools, release 13.0, V13.0.88"
        /*0030*/ 	.string	"Build cuda_13.0.r13.0/compiler.36424714_0"
        /*0030*/ 	.string	"-arch sm_90a -m 64 "



//--------------------- .note.nv.cuinfo           --------------------------
	.section	.note.nv.cuinfo,"",@"SHT_NOTE"
	.sectionflags	@"SHF_NOTE_NV_CUINFO"
        /*0018*/ 	.short	0x0002
        /*001a*/ 	.short	0x005a
        /*001c*/ 	.short	0x0082
	.zero		2


//--------------------- .nv.info                  --------------------------
	.section	.nv.info,"",@"SHT_CUDA_INFO"
	.align	4


	//----- nvinfo : EIATTR_REGCOUNT
	.align		4
        /*0000*/ 	.byte	0x04, 0x2f
        /*0002*/ 	.short	(.L_15 - .L_14)
	.align		4
.L_14:
        /*0004*/ 	.word	index@(_ZN7cutlass13device_kernelINS_4gemm6kernel13GemmUniversalIN4cute5tupleIJiiiiEEENS1_10collective13CollectiveMmaINS1_34MainloopSm90TmaGmmaWarpSpecializedILi18ENS5_IJNS4_1CILi2EEENSA_ILi1EEESC_EEENS1_32KernelTmaWarpSpecializedPingpongEEENS5_IJNSA_ILi64EEENSA_ILi128EEENSA_ILi32EEEEEENS_6half_tENS5_IJlSC_lEEESK_SL_NS4_8TiledMMAINS4_8MMA_AtomIJNS4_4SM904GMMA26MMA_64x128x16_F32F16F16_SSILNSP_5MajorE0ELSR_0ELNSP_7ScaleInE1ELSS_1EEEEEENS4_6LayoutINS5_IJSC_SC_SC_EEENS5_IJNSA_ILi0EEESX_SX_EEEEENS5_IJNS4_10UnderscoreES10_S10_EEEEENS4_13SM90_TMA_LOADENS4_14ComposedLayoutINS4_7SwizzleILi2ELi4ELi3EEENS4_18smem_ptr_flag_bitsILi16EEENSV_INS5_IJNSA_ILi8EEESI_EEENS5_IJSI_SC_EEEEEEEvNS4_8identityENS4_23SM90_TMA_LOAD_MULTICASTES1D_vS1E_EENS_8epilogue10collective6detail29Sm90TmaWarpSpecializedAdapterINS1I_15DefaultEpilogueISK_SL_SL_NS1H_6thread17LinearCombinationISK_Li1EffLNS1M_9ScaleType4KindE0ELNS_15FloatRoundStyleE2ESK_EENS1_15EpilogueDefaultEEEEEvvEEEEvNT_6ParamsE)
        /*0008*/ 	.word	0x000000a8


	//----- nvinfo : EIATTR_FRAME_SIZE
	.align		4
.L_15:
        /*000c*/ 	.byte	0x04, 0x11
        /*000e*/ 	.short	(.L_17 - .L_16)
	.align		4
.L_16:
        /*0010*/ 	.word	index@(_ZN7cutlass13device_kernelINS_4gemm6kernel13GemmUniversalIN4cute5tupleIJiiiiEEENS1_10collective13CollectiveMmaINS1_34MainloopSm90TmaGmmaWarpSpecializedILi18ENS5_IJNS4_1CILi2EEENSA_ILi1EEESC_EEENS1_32KernelTmaWarpSpecializedPingpongEEENS5_IJNSA_ILi64EEENSA_ILi128EEENSA_ILi32EEEEEENS_6half_tENS5_IJlSC_lEEESK_SL_NS4_8TiledMMAINS4_8MMA_AtomIJNS4_4SM904GMMA26MMA_64x128x16_F32F16F16_SSILNSP_5MajorE0ELSR_0ELNSP_7ScaleInE1ELSS_1EEEEEENS4_6LayoutINS5_IJSC_SC_SC_EEENS5_IJNSA_ILi0EEESX_SX_EEEEENS5_IJNS4_10UnderscoreES10_S10_EEEEENS4_13SM90_TMA_LOADENS4_14ComposedLayoutINS4_7SwizzleILi2ELi4ELi3EEENS4_18smem_ptr_flag_bitsILi16EEENSV_INS5_IJNSA_ILi8EEESI_EEENS5_IJSI_SC_EEEEEEEvNS4_8identityENS4_23SM90_TMA_LOAD_MULTICASTES1D_vS1E_EENS_8epilogue10collective6detail29Sm90TmaWarpSpecializedAdapterINS1I_15DefaultEpilogueISK_SL_SL_NS1H_6thread17LinearCombinationISK_Li1EffLNS1M_9ScaleType4KindE0ELNS_15FloatRoundStyleE2ESK_EENS1_15EpilogueDefaultEEEEEvvEEEEvNT_6ParamsE)
        /*0014*/ 	.word	0x00000008


	//----- nvinfo : EIATTR_MIN_STACK_SIZE
	.align		4
.L_17:
        /*0018*/ 	.byte	0x04, 0x12
        /*001a*/ 	.short	(.L_19 - .L_18)
	.align		4
.L_18:
        /*001c*/ 	.word	index@(_ZN7cutlass13device_kernelINS_4gemm6kernel13GemmUniversalIN4cute5tupleIJiiiiEEENS1_10collective13CollectiveMmaINS1_34MainloopSm90TmaGmmaWarpSpecializedILi18ENS5_IJNS4_1CILi2EEENSA_ILi1EEESC_EEENS1_32KernelTmaWarpSpecializedPingpongEEENS5_IJNSA_ILi64EEENSA_ILi128EEENSA_ILi32EEEEEENS_6half_tENS5_IJlSC_lEEESK_SL_NS4_8TiledMMAINS4_8MMA_AtomIJNS4_4SM904GMMA26MMA_64x128x16_F32F16F16_SSILNSP_5MajorE0ELSR_0ELNSP_7ScaleInE1ELSS_1EEEEEENS4_6LayoutINS5_IJSC_SC_SC_EEENS5_IJNSA_ILi0EEESX_SX_EEEEENS5_IJNS4_10UnderscoreES10_S10_EEEEENS4_13SM90_TMA_LOADENS4_14ComposedLayoutINS4_7SwizzleILi2ELi4ELi3EEENS4_18smem_ptr_flag_bitsILi16EEENSV_INS5_IJNSA_ILi8EEESI_EEENS5_IJSI_SC_EEEEEEEvNS4_8identityENS4_23SM90_TMA_LOAD_MULTICASTES1D_vS1E_EENS_8epilogue10collective6detail29Sm90TmaWarpSpecializedAdapterINS1I_15DefaultEpilogueISK_SL_SL_NS1H_6thread17LinearCombinationISK_Li1EffLNS1M_9ScaleType4KindE0ELNS_15FloatRoundStyleE2ESK_EENS1_15EpilogueDefaultEEEEEvvEEEEvNT_6ParamsE)
        /*0020*/ 	.word	0x00000008
.L_19:


//--------------------- .nv.compat                --------------------------
	.section	.nv.compat,"",@"SHT_CUDA_COMPAT_INFO"
	.align	4
        /*0000*/ 	.byte	0x02, 0x09, 0x01, 0x00, 0x02, 0x02, 0x04, 0x00, 0x02, 0x05, 0x05, 0x00, 0x03, 0x07, 0x01, 0x01
        /*0010*/ 	.byte	0x02, 0x03, 0x01, 0x00, 0x02, 0x06, 0x01, 0x00, 0x04, 0x0b, 0x08, 0x00, 0x00, 0x00, 0x00, 0x00
        /*0020*/ 	.byte	0x00, 0x00, 0x00, 0x00


//--------------------- .nv.info._ZN7cutlass13device_kernelINS_4gemm6kernel13GemmUniversalIN4cute5tupleIJiiiiEEENS1_10collective13CollectiveMmaINS1_34MainloopSm90TmaGmmaWarpSpecializedILi18ENS5_IJNS4_1CILi2EEENSA_ILi1EEESC_EEENS1_32KernelTmaWarpSpecializedPingpongEEENS5_IJNSA_ILi64EEENSA_ILi128EEENSA_ILi32EEEEEENS_6half_tENS5_IJlSC_lEEESK_SL_NS4_8TiledMMAINS4_8MMA_AtomIJNS4_4SM904GMMA26MMA_64x128x16_F32F16F16_SSILNSP_5MajorE0ELSR_0ELNSP_7ScaleInE1ELSS_1EEEEEENS4_6LayoutINS5_IJSC_SC_SC_EEENS5_IJNSA_ILi0EEESX_SX_EEEEENS5_IJNS4_10UnderscoreES10_S10_EEEEENS4_13SM90_TMA_LOADENS4_14ComposedLayoutINS4_7SwizzleILi2ELi4ELi3EEENS4_18smem_ptr_flag_bitsILi16EEENSV_INS5_IJNSA_ILi8EEESI_EEENS5_IJSI_SC_EEEEEEEvNS4_8identityENS4_23SM90_TMA_LOAD_MULTICASTES1D_vS1E_EENS_8epilogue10collective6detail29Sm90TmaWarpSpecializedAdapterINS1I_15DefaultEpilogueISK_SL_SL_NS1H_6thread17LinearCombinationISK_Li1EffLNS1M_9ScaleType4KindE0ELNS_15FloatRoundStyleE2ESK_EENS1_15EpilogueDefaultEEEEEvvEEEEvNT_6ParamsE --------------------------
	.section	.nv.info._ZN7cutlass13device_kernelINS_4gemm6kernel13GemmUniversalIN4cute5tupleIJiiiiEEENS1_10collective13CollectiveMmaINS1_34MainloopSm90TmaGmmaWarpSpecializedILi18ENS5_IJNS4_1CILi2EEENSA_ILi1EEESC_EEENS1_32KernelTmaWarpSpecializedPingpongEEENS5_IJNSA_ILi64EEENSA_ILi128EEENSA_ILi32EEEEEENS_6half_tENS5_IJlSC_lEEESK_SL_NS4_8TiledMMAINS4_8MMA_AtomIJNS4_4SM904GMMA26MMA_64x128x16_F32F16F16_SSILNSP_5MajorE0ELSR_0ELNSP_7ScaleInE1ELSS_1EEEEEENS4_6LayoutINS5_IJSC_SC_SC_EEENS5_IJNSA_ILi0EEESX_SX_EEEEENS5_IJNS4_10UnderscoreES10_S10_EEEEENS4_13SM90_TMA_LOADENS4_14ComposedLayoutINS4_7SwizzleILi2ELi4ELi3EEENS4_18smem_ptr_flag_bitsILi16EEENSV_INS5_IJNSA_ILi8EEESI_EEENS5_IJSI_SC_EEEEEEEvNS4_8identityENS4_23SM90_TMA_LOAD_MULTICASTES1D_vS1E_EENS_8epilogue10collective6detail29Sm90TmaWarpSpecializedAdapterINS1I_15DefaultEpilogueISK_SL_SL_NS1H_6thread17LinearCombinationISK_Li1EffLNS1M_9ScaleType4KindE0ELNS_15FloatRoundStyleE2ESK_EENS1_15EpilogueDefaultEEEEEvvEEEEvNT_6ParamsE,"",@"SHT_CUDA_INFO"
	.sectionflags	@""
	.align	4


	//----- nvinfo : EIATTR_CUDA_API_VERSION
	.align		4
        /*0000*/ 	.byte	0x04, 0x37
        /*0002*/ 	.short	(.L_21 - .L_20)
.L_20:
        /*0004*/ 	.word	0x00000082


	//----- nvinfo : EIATTR_KPARAM_INFO
	.align		4
.L_21:
        /*0008*/ 	.byte	0x04, 0x17
        /*000a*/ 	.short	(.L_23 - .L_22)
.L_22:
        /*000c*/ 	.word	0x00000000
        /*0010*/ 	.short	0x0000
        /*0012*/ 	.short	0x0070
        /*0014*/ 	.byte	0x00, 0xf0, 0x01, 0x10


	//----- nvinfo : EIATTR_SPARSE_MMA_MASK
	.align		4
.L_23:
        /*0018*/ 	.byte	0x03, 0x50
        /*001a*/ 	.short	0x0000


	//----- nvinfo : EIATTR_MAXREG_COUNT
	.align		4
        /*001c*/ 	.byte	0x03, 0x1b
        /*001e*/ 	.short	0x00a8


	//----- nvinfo : EIATTR_NUM_BARRIERS
	.align		4
        /*0020*/ 	.byte	0x02, 0x4c
        /*0022*/ 	.byte	0x01
	.zero		1


	//----- nvinfo : EIATTR_EXTERNS
	.align		4
        /*0024*/ 	.byte	0x04, 0x0f
        /*0026*/ 	.short	(.L_25 - .L_24)


	//   ....[0]....
	.align		4
.L_24:
        /*0028*/ 	.word	index@(__assertfail)


	//----- nvinfo : EIATTR_ANNOTATIONS
	.align		4
.L_25:
        /*002c*/ 	.byte	0x04, 0x55
        /*002e*/ 	.short	(.L_27 - .L_26)


	//   ....[0]....
.L_26:
        /*0030*/ 	.word	0x00000001
        /*0034*/ 	.byte	0xa0, 0x0f, 0x00, 0x00, 0x01, 0x00, 0x00, 0x00, 0x90, 0x63, 0x00, 0x00, 0x01, 0x00, 0x00, 0x00
        /*0044*/ 	.byte	0x00, 0x70, 0x00, 0x00


	//----- nvinfo : EIATTR_MERCURY_ISA_VERSION
	.align		4
.L_27:
        /*0048*/ 	.byte	0x03, 0x5f
        /*004a*/ 	.short	0x0101


	//----- nvinfo : EIATTR_INT_WARP_WIDE_INSTR_OFFSETS
	.align		4
        /*004c*/ 	.byte	0x04, 0x31
        /*004e*/ 	.short	(.L_29 - .L_28)


	//   ....[0]....
.L_28:
        /*0050*/ 	.word	0x00000720


	//   ....[1]....
        /*0054*/ 	.word	0x00000750


	//   ....[2]....
        /*0058*/ 	.word	0x00000790


	//   ....[3]....
        /*005c*/ 	.word	0x000008c0


	//   ....[4]....
        /*0060*/ 	.word	0x000008d0


	//   ....[5]....
        /*0064*/ 	.word	0x000008e0


	//   ....[6]....
        /*0068*/ 	.word	0x00000980


	//   ....[7]....
        /*006c*/ 	.word	0x000009c0


	//   ....[8]....
        /*0070*/ 	.word	0x00002010


	//----- nvinfo : EIATTR_COOP_GROUP_MASK_REGIDS
	.align		4
.L_29:
        /*0074*/ 	.byte	0x04, 0x29
        /*0076*/ 	.short	(.L_31 - .L_30)


	//   ....[0]....
.L_30:
        /*0078*/ 	.word	0xffffffff


	//   ....[1]....
        /*007c*/ 	.word	0xffffffff


	//   ....[2]....
        /*0080*/ 	.word	0xffffffff


	//   ....[3]....
        /*0084*/ 	.word	0xffffffff


	//   ....[4]....
        /*0088*/ 	.word	0xffffffff


	//   ....[5]....
        /*008c*/ 	.word	0xffffffff


	//   ....[6]....
        /*0090*/ 	.word	0xffffffff


	//----- nvinfo : EIATTR_COOP_GROUP_INSTR_OFFSETS
	.align		4
.L_31:
        /*0094*/ 	.byte	0x04, 0x28
        /*0096*/ 	.short	(.L_33 - .L_32)


	//   ....[0]....
.L_32:
        /*0098*/ 	.word	0x00000070


	//   ....[1]....
        /*009c*/ 	.word	0x00000080


	//   ....[2]....
        /*00a0*/ 	.word	0x00000140


	//   ....[3]....
        /*00a4*/ 	.word	0x000004e0


	//   ....[4]....
        /*00a8*/ 	.word	0x00000520


	//   ....[5]....
        /*00ac*/ 	.word	0x00000900


	//   ....[6]....
        /*00b0*/ 	.word	0x00000b40


	//----- nvinfo : EIATTR_REG_RECONFIG
	.align		4
.L_33:
        /*00b4*/ 	.byte	0x01, 0x54
	.zero		2


	//----- nvinfo : EIATTR_SYSCALL_OFFSETS
	.align		4
        /*00b8*/ 	.byte	0x04, 0x46
        /*00ba*/ 	.short	(.L_35 - .L_34)


	//   ....[0]....
.L_34:
        /*00bc*/ 	.word	0x00001a50


	//----- nvinfo : EIATTR_MBARRIER_INSTR_OFFSETS
	.align		4
.L_35:
        /*00c0*/ 	.byte	0x04, 0x39
        /*00c2*/ 	.short	(.L_37 - .L_36)


	//   ....[0]....
.L_36:
        /*00c4*/ 	.word	0x00000280
        /*00c8*/ 	.word	0x000000ff
        /*00cc*/ 	.word	0x00000000
        /*00d0*/ 	.short	0x0100
        /*00d2*/ 	.byte	0x08
	.zero		1


	//   ....[1]....
        /*00d4*/ 	.word	0x00000290
        /*00d8*/ 	.word	0x000000ff
        /*00dc*/ 	.word	0x00000090
        /*00e0*/ 	.short	0x0100
        /*00e2*/ 	.byte	0x08
	.zero		1


	//   ....[2]....
        /*00e4*/ 	.word	0x000002a0
        /*00e8*/ 	.word	0x000000ff
        /*00ec*/ 	.word	0x00000008
        /*00f0*/ 	.short	0x0100
        /*00f2*/ 	.byte	0x08
	.zero		1


	//   ....[3]....
        /*00f4*/ 	.word	0x000002b0
        /*00f8*/ 	.word	0x000000ff
        /*00fc*/ 	.word	0x00000098
        /*0100*/ 	.short	0x0100
        /*0102*/ 	.byte	0x08
	.zero		1


	//   ....[4]....
        /*0104*/ 	.word	0x000002c0
        /*0108*/ 	.word	0x000000ff
        /*010c*/ 	.word	0x00000010
        /*0110*/ 	.short	0x0100
        /*0112*/ 	.byte	0x08
	.zero		1


	//   ....[5]....
        /*0114*/ 	.word	0x000002d0
        /*0118*/ 	.word	0x000000ff
        /*011c*/ 	.word	0x000000a0
        /*0120*/ 	.short	0x0100
        /*0122*/ 	.byte	0x08
	.zero		1


	//   ....[6]....
        /*0124*/ 	.word	0x000002e0
        /*0128*/ 	.word	0x000000ff
        /*012c*/ 	.word	0x00000018
        /*0130*/ 	.short	0x0100
        /*0132*/ 	.byte	0x08
	.zero		1


	//   ....[7]....
        /*0134*/ 	.word	0x000002f0
        /*0138*/ 	.word	0x000000ff
        /*013c*/ 	.word	0x000000a8
        /*0140*/ 	.short	0x0100
        /*0142*/ 	.byte	0x08
	.zero		1


	//   ....[8]....
        /*0144*/ 	.word	0x00000300
        /*0148*/ 	.word	0x000000ff
        /*014c*/ 	.word	0x00000020
        /*0150*/ 	.short	0x0100
        /*0152*/ 	.byte	0x08
	.zero		1


	//   ....[9]....
        /*0154*/ 	.word	0x00000310
        /*0158*/ 	.word	0x000000ff
        /*015c*/ 	.word	0x000000b0
        /*0160*/ 	.short	0x0100
        /*0162*/ 	.byte	0x08
	.zero		1


	//   ....[10]....
        /*0164*/ 	.word	0x00000320
        /*0168*/ 	.word	0x000000ff
        /*016c*/ 	.word	0x00000028
        /*0170*/ 	.short	0x0100
        /*0172*/ 	.byte	0x08
	.zero		1


	//   ....[11]....
        /*0174*/ 	.word	0x00000330
        /*0178*/ 	.word	0x000000ff
        /*017c*/ 	.word	0x000000b8
        /*0180*/ 	.short	0x0100
        /*0182*/ 	.byte	0x08
	.zero		1


	//   ....[12]....
        /*0184*/ 	.word	0x00000340
        /*0188*/ 	.word	0x000000ff
        /*018c*/ 	.word	0x00000030
        /*0190*/ 	.short	0x0100
        /*0192*/ 	.byte	0x08
	.zero		1


	//   ....[13]....
        /*0194*/ 	.word	0x00000350
        /*0198*/ 	.word	0x000000ff
        /*019c*/ 	.word	0x000000c0
        /*01a0*/ 	.short	0x0100
        /*01a2*/ 	.byte	0x08
	.zero		1


	//   ....[14]....
        /*01a4*/ 	.word	0x00000360
        /*01a8*/ 	.word	0x000000ff
        /*01ac*/ 	.word	0x00000038
        /*01b0*/ 	.short	0x0100
        /*01b2*/ 	.byte	0x08
	.zero		1


	//   ....[15]....
        /*01b4*/ 	.word	0x00000370
        /*01b8*/ 	.word	0x000000ff
        /*01bc*/ 	.word	0x000000c8
        /*01c0*/ 	.short	0x0100
        /*01c2*/ 	.byte	0x08
	.zero		1


	//   ....[16]....
        /*01c4*/ 	.word	0x00000380
        /*01c8*/ 	.word	0x000000ff
        /*01cc*/ 	.word	0x00000040
        /*01d0*/ 	.short	0x0100
        /*01d2*/ 	.byte	0x08
	.zero		1


	//   ....[17]....
        /*01d4*/ 	.word	0x00000390
        /*01d8*/ 	.word	0x000000ff
        /*01dc*/ 	.word	0x000000d0
        /*01e0*/ 	.short	0x0100
        /*01e2*/ 	.byte	0x08
	.zero		1


	//   ....[18]....
        /*01e4*/ 	.word	0x000003a0
        /*01e8*/ 	.word	0x000000ff
        /*01ec*/ 	.word	0x00000048
        /*01f0*/ 	.short	0x0100
        /*01f2*/ 	.byte	0x08
	.zero		1


	//   ....[19]....
        /*01f4*/ 	.word	0x000003b0
        /*01f8*/ 	.word	0x000000ff
        /*01fc*/ 	.word	0x000000d8
        /*0200*/ 	.short	0x0100
        /*0202*/ 	.byte	0x08
	.zero		1


	//   ....[20]....
        /*0204*/ 	.word	0x000003c0
        /*0208*/ 	.word	0x000000ff
        /*020c*/ 	.word	0x00000050
        /*0210*/ 	.short	0x0100
        /*0212*/ 	.byte	0x08
	.zero		1


	//   ....[21]....
        /*0214*/ 	.word	0x000003d0
        /*0218*/ 	.word	0x000000ff
        /*021c*/ 	.word	0x000000e0
        /*0220*/ 	.short	0x0100
        /*0222*/ 	.byte	0x08
	.zero		1


	//   ....[22]....
        /*0224*/ 	.word	0x000003e0
        /*0228*/ 	.word	0x000000ff
        /*022c*/ 	.word	0x00000058
        /*0230*/ 	.short	0x0100
        /*0232*/ 	.byte	0x08
	.zero		1


	//   ....[23]....
        /*0234*/ 	.word	0x000003f0
        /*0238*/ 	.word	0x000000ff
        /*023c*/ 	.word	0x000000e8
        /*0240*/ 	.short	0x0100
        /*0242*/ 	.byte	0x08
	.zero		1


	//   ....[24]....
        /*0244*/ 	.word	0x00000400
        /*0248*/ 	.word	0x000000ff
        /*024c*/ 	.word	0x00000060
        /*0250*/ 	.short	0x0100
        /*0252*/ 	.byte	0x08
	.zero		1


	//   ....[25]....
        /*0254*/ 	.word	0x00000410
        /*0258*/ 	.word	0x000000ff
        /*025c*/ 	.word	0x000000f0
        /*0260*/ 	.short	0x0100
        /*0262*/ 	.byte	0x08
	.zero		1


	//   ....[26]....
        /*0264*/ 	.word	0x00000420
        /*0268*/ 	.word	0x000000ff
        /*026c*/ 	.word	0x00000068
        /*0270*/ 	.short	0x0100
        /*0272*/ 	.byte	0x08
	.zero		1


	//   ....[27]....
        /*0274*/ 	.word	0x00000430
        /*0278*/ 	.word	0x000000ff
        /*027c*/ 	.word	0x000000f8
        /*0280*/ 	.short	0x0100
        /*0282*/ 	.byte	0x08
	.zero		1


	//   ....[28]....
        /*0284*/ 	.word	0x00000440
        /*0288*/ 	.word	0x000000ff
        /*028c*/ 	.word	0x00000070
        /*0290*/ 	.short	0x0100
        /*0292*/ 	.byte	0x08
	.zero		1


	//   ....[29]....
        /*0294*/ 	.word	0x00000450
        /*0298*/ 	.word	0x000000ff
        /*029c*/ 	.word	0x00000100
        /*02a0*/ 	.short	0x0100
        /*02a2*/ 	.byte	0x08
	.zero		1


	//   ....[30]....
        /*02a4*/ 	.word	0x00000460
        /*02a8*/ 	.word	0x000000ff
        /*02ac*/ 	.word	0x00000078
        /*02b0*/ 	.short	0x0100
        /*02b2*/ 	.byte	0x08
	.zero		1


	//   ....[31]....
        /*02b4*/ 	.word	0x00000470
        /*02b8*/ 	.word	0x000000ff
        /*02bc*/ 	.word	0x00000108
        /*02c0*/ 	.short	0x0100
        /*02c2*/ 	.byte	0x08
	.zero		1


	//   ....[32]....
        /*02c4*/ 	.word	0x00000480
        /*02c8*/ 	.word	0x000000ff
        /*02cc*/ 	.word	0x00000080
        /*02d0*/ 	.short	0x0100
        /*02d2*/ 	.byte	0x08
	.zero		1


	//   ....[33]....
        /*02d4*/ 	.word	0x00000490
        /*02d8*/ 	.word	0x000000ff
        /*02dc*/ 	.word	0x00000110
        /*02e0*/ 	.short	0x0100
        /*02e2*/ 	.byte	0x08
	.zero		1


	//   ....[34]....
        /*02e4*/ 	.word	0x000004a0
        /*02e8*/ 	.word	0x000000ff
        /*02ec*/ 	.word	0x00000088
        /*02f0*/ 	.short	0x0100
        /*02f2*/ 	.byte	0x08
	.zero		1


	//   ....[35]....
        /*02f4*/ 	.word	0x000004b0
        /*02f8*/ 	.word	0x000000ff
        /*02fc*/ 	.word	0x00000118
        /*0300*/ 	.short	0x0100
        /*0302*/ 	.byte	0x08
	.zero		1


	//   ....[36]....
        /*0304*/ 	.word	0x000009f0
        /*0308*/ 	.word	0x000000ff
        /*030c*/ 	.word	0x00000150
        /*0310*/ 	.short	0x0100
        /*0312*/ 	.byte	0x08
	.zero		1


	//   ....[37]....
        /*0314*/ 	.word	0x00000a80
        /*0318*/ 	.word	0x000000ff
        /*031c*/ 	.word	0x00000158
        /*0320*/ 	.short	0x0100
        /*0322*/ 	.byte	0x08
	.zero		1


	//   ....[38]....
        /*0324*/ 	.word	0x00000ac0
        /*0328*/ 	.word	0x000000ff
        /*032c*/ 	.word	0x00000130
        /*0330*/ 	.short	0x0100
        /*0332*/ 	.byte	0x09
	.zero		1


	//   ....[39]....
        /*0334*/ 	.word	0x00000ad0
        /*0338*/ 	.word	0x000000ff
        /*033c*/ 	.word	0x00000138
        /*0340*/ 	.short	0x0100
        /*0342*/ 	.byte	0x09
	.zero		1


	//   ....[40]....
        /*0344*/ 	.word	0x00000ae0
        /*0348*/ 	.word	0x000000ff
        /*034c*/ 	.word	0x00000140
        /*0350*/ 	.short	0x0100
        /*0352*/ 	.byte	0x09
	.zero		1


	//   ....[41]....
        /*0354*/ 	.word	0x00000af0
        /*0358*/ 	.word	0x000000ff
        /*035c*/ 	.word	0x00000148
        /*0360*/ 	.short	0x0100
        /*0362*/ 	.byte	0x09
	.zero		1


	//   ....[42]....
        /*0364*/ 	.word	0x00001930
        /*0368*/ 	.word	0x0000005f
        /*036c*/ 	.word	0x00000000
        /*0370*/ 	.short	0x010a
        /*0372*/ 	.byte	0x2a
	.zero		1


	//   ....[43]....
        /*0374*/ 	.word	0x00001ad0
        /*0378*/ 	.word	0x00000003
        /*037c*/ 	.word	0x00000000
        /*0380*/ 	.short	0x010a
        /*0382*/ 	.byte	0x3f
	.zero		1


	//   ....[44]....
        /*0384*/ 	.word	0x00001b10
        /*0388*/ 	.word	0x00000003
        /*038c*/ 	.word	0x00000000
        /*0390*/ 	.short	0x010a
        /*0392*/ 	.byte	0x3f
	.zero		1


	//   ....[45]....
        /*0394*/ 	.word	0x00001d10
        /*0398*/ 	.word	0x000000ff
        /*039c*/ 	.word	0x00000000
        /*03a0*/ 	.short	0x010a
        /*03a2*/ 	.byte	0x04
	.zero		1


	//   ....[46]....
        /*03a4*/ 	.word	0x00001d50
        /*03a8*/ 	.word	0x000000ff
        /*03ac*/ 	.word	0x00000000
        /*03b0*/ 	.short	0x010a
        /*03b2*/ 	.byte	0x04
	.zero		1


	//   ....[47]....
        /*03b4*/ 	.word	0x00001eb0
        /*03b8*/ 	.word	0x00000005
        /*03bc*/ 	.word	0x00000000
        /*03c0*/ 	.short	0x0101
        /*03c2*/ 	.byte	0x3f
	.zero		1


	//   ....[48]....
        /*03c4*/ 	.word	0x00001fb0
        /*03c8*/ 	.word	0x00000060
        /*03cc*/ 	.word	0x00000000
        /*03d0*/ 	.short	0x0101
        /*03d2*/ 	.byte	0x2f
	.zero		1


	//   ....[49]....
        /*03d4*/ 	.word	0x000020b0
        /*03d8*/ 	.word	0x00000003
        /*03dc*/ 	.word	0x00000000
        /*03e0*/ 	.short	0x0101
        /*03e2*/ 	.byte	0x3f
	.zero		1


	//   ....[50]....
        /*03e4*/ 	.word	0x00002170
        /*03e8*/ 	.word	0x0000005f
        /*03ec*/ 	.word	0x00000010
        /*03f0*/ 	.short	0x010a
        /*03f2*/ 	.byte	0x2a
	.zero		1


	//   ....[51]....
        /*03f4*/ 	.word	0x000063b0
        /*03f8*/ 	.word	0x00000062
        /*03fc*/ 	.word	0x00000000
        /*0400*/ 	.short	0x0101
        /*0402*/ 	.byte	0x2f
	.zero		1


	//   ....[52]....
        /*0404*/ 	.word	0x00006d50
        /*0408*/ 	.word	0x0000000e
        /*040c*/ 	.word	0x00000090
        /*0410*/ 	.short	0x010a
        /*0412*/ 	.byte	0x3f
	.zero		1


	//   ....[53]....
        /*0414*/ 	.word	0x00007110
        /*0418*/ 	.word	0x00000005
        /*041c*/ 	.word	0x00000158
        /*0420*/ 	.short	0x0101
        /*0422*/ 	.byte	0x3f
	.zero		1


	//   ....[54]....
        /*0424*/ 	.word	0x000078a0
        /*0428*/ 	.word	0x00000009
        /*042c*/ 	.word	0x00000000
        /*0430*/ 	.short	0x010a
        /*0432*/ 	.byte	0x3f
	.zero		1


	//   ....[55]....
        /*0434*/ 	.word	0x00007920
        /*0438*/ 	.word	0x00000008
        /*043c*/ 	.word	0x00000000
        /*0440*/ 	.short	0x010a
        /*0442*/ 	.byte	0x3f
	.zero		1


	//   ....[56]....
        /*0444*/ 	.word	0x000079b0
        /*0448*/ 	.word	0x00000009
        /*044c*/ 	.word	0x00000000
        /*0450*/ 	.short	0x010a
        /*0452*/ 	.byte	0x3f
	.zero		1


	//   ....[57]....
        /*0454*/ 	.word	0x00007a40
        /*0458*/ 	.word	0x00000008
        /*045c*/ 	.word	0x00000000
        /*0460*/ 	.short	0x010a
        /*0462*/ 	.byte	0x3f
	.zero		1


	//   ....[58]....
        /*0464*/ 	.word	0x00007ad0
        /*0468*/ 	.word	0x00000009
        /*046c*/ 	.word	0x00000000
        /*0470*/ 	.short	0x010a
        /*0472*/ 	.byte	0x3f
	.zero		1


	//   ....[59]....
        /*0474*/ 	.word	0x00007b60
        /*0478*/ 	.word	0x00000008
        /*047c*/ 	.word	0x00000000
        /*0480*/ 	.short	0x010a
        /*0482*/ 	.byte	0x3f
	.zero		1


	//   ....[60]....
        /*0484*/ 	.word	0x00007bf0
        /*0488*/ 	.word	0x00000009
        /*048c*/ 	.word	0x00000000
        /*0490*/ 	.short	0x010a
        /*0492*/ 	.byte	0x3f
	.zero		1


	//   ....[61]....
        /*0494*/ 	.word	0x00007c80
        /*0498*/ 	.word	0x00000008
        /*049c*/ 	.word	0x00000000
        /*04a0*/ 	.short	0x010a
        /*04a2*/ 	.byte	0x3f
	.zero		1


	//   ....[62]....
        /*04a4*/ 	.word	0x00007d10
        /*04a8*/ 	.word	0x00000009
        /*04ac*/ 	.word	0x00000000
        /*04b0*/ 	.short	0x010a
        /*04b2*/ 	.byte	0x3f
	.zero		1


	//   ....[63]....
        /*04b4*/ 	.word	0x00007da0
        /*04b8*/ 	.word	0x00000008
        /*04bc*/ 	.word	0x00000000
        /*04c0*/ 	.short	0x010a
        /*04c2*/ 	.byte	0x3f
	.zero		1


	//   ....[64]....
        /*04c4*/ 	.word	0x00007e30
        /*04c8*/ 	.word	0x00000009
        /*04cc*/ 	.word	0x00000000
        /*04d0*/ 	.short	0x010a
        /*04d2*/ 	.byte	0x3f
	.zero		1


	//   ....[65]....
        /*04d4*/ 	.word	0x00007ec0
        /*04d8*/ 	.word	0x00000008
        /*04dc*/ 	.word	0x00000000
        /*04e0*/ 	.short	0x010a
        /*04e2*/ 	.byte	0x3f
	.zero		1


	//   ....[66]....
        /*04e4*/ 	.word	0x00007f50
        /*04e8*/ 	.word	0x00000009
        /*04ec*/ 	.word	0x00000000
        /*04f0*/ 	.short	0x010a
        /*04f2*/ 	.byte	0x3f
	.zero		1


	//   ....[67]....
        /*04f4*/ 	.word	0x00007fe0
        /*04f8*/ 	.word	0x00000008
        /*04fc*/ 	.word	0x00000000
        /*0500*/ 	.short	0x010a
        /*0502*/ 	.byte	0x3f
	.zero		1


	//   ....[68]....
        /*0504*/ 	.word	0x00008070
        /*0508*/ 	.word	0x00000009
        /*050c*/ 	.word	0x00000000
        /*0510*/ 	.short	0x010a
        /*0512*/ 	.byte	0x3f
	.zero		1


	//   ....[69]....
        /*0514*/ 	.word	0x00008100
        /*0518*/ 	.word	0x00000008
        /*051c*/ 	.word	0x00000000
        /*0520*/ 	.short	0x010a
        /*0522*/ 	.byte	0x3f
	.zero		1


	//   ....[70]....
        /*0524*/ 	.word	0x00008190
        /*0528*/ 	.word	0x0000000b
        /*052c*/ 	.word	0x00000000
        /*0530*/ 	.short	0x010a
        /*0532*/ 	.byte	0x3f
	.zero		1


	//   ....[71]....
        /*0534*/ 	.word	0x00008220
        /*0538*/ 	.word	0x00000003
        /*053c*/ 	.word	0x00000000
        /*0540*/ 	.short	0x010a
        /*0542*/ 	.byte	0x3f
	.zero		1


	//   ....[72]....
        /*0544*/ 	.word	0x00008280
        /*0548*/ 	.word	0x00000061
        /*054c*/ 	.word	0x00000000
        /*0550*/ 	.short	0x010a
        /*0552*/ 	.byte	0x3f
	.zero		1


	//   ....[73]....
        /*0554*/ 	.word	0x000082d0
        /*0558*/ 	.word	0x00000003
        /*055c*/ 	.word	0x00000000
        /*0560*/ 	.short	0x010a
        /*0562*/ 	.byte	0x3f
	.zero		1


	//   ....[74]....
        /*0564*/ 	.word	0x00008330
        /*0568*/ 	.word	0x00000005
        /*056c*/ 	.word	0x00000000
        /*0570*/ 	.short	0x010a
        /*0572*/ 	.byte	0x3f
	.zero		1


	//   ....[75]....
        /*0574*/ 	.word	0x00008380
        /*0578*/ 	.word	0x00000061
        /*057c*/ 	.word	0x00000010
        /*0580*/ 	.short	0x010a
        /*0582*/ 	.byte	0x3f
	.zero		1


	//   ....[76]....
        /*0584*/ 	.word	0x00008450
        /*0588*/ 	.word	0x0000000e
        /*058c*/ 	.word	0x00000090
        /*0590*/ 	.short	0x010a
        /*0592*/ 	.byte	0x3f
	.zero		1


	//   ....[77]....
        /*0594*/ 	.word	0x00008520
        /*0598*/ 	.word	0x00000009
        /*059c*/ 	.word	0x00000000
        /*05a0*/ 	.short	0x010a
        /*05a2*/ 	.byte	0x3f
	.zero		1


	//   ....[78]....
        /*05a4*/ 	.word	0x00008570
        /*05a8*/ 	.word	0x00000008
        /*05ac*/ 	.word	0x00000000
        /*05b0*/ 	.short	0x010a
        /*05b2*/ 	.byte	0x3f
	.zero		1


	//   ....[79]....
        /*05b4*/ 	.word	0x000085c0
        /*05b8*/ 	.word	0x00000009
        /*05bc*/ 	.word	0x00000000
        /*05c0*/ 	.short	0x010a
        /*05c2*/ 	.byte	0x3f
	.zero		1


	//   ....[80]....
        /*05c4*/ 	.word	0x00008610
        /*05c8*/ 	.word	0x00000008
        /*05cc*/ 	.word	0x00000000
        /*05d0*/ 	.short	0x010a
        /*05d2*/ 	.byte	0x3f
	.zero		1


	//   ....[81]....
        /*05d4*/ 	.word	0x00008660
        /*05d8*/ 	.word	0x00000009
        /*05dc*/ 	.word	0x00000000
        /*05e0*/ 	.short	0x010a
        /*05e2*/ 	.byte	0x3f
	.zero		1


	//   ....[82]....
        /*05e4*/ 	.word	0x000086b0
        /*05e8*/ 	.word	0x00000008
        /*05ec*/ 	.word	0x00000000
        /*05f0*/ 	.short	0x010a
        /*05f2*/ 	.byte	0x3f
	.zero		1


	//   ....[83]....
        /*05f4*/ 	.word	0x00008700
        /*05f8*/ 	.word	0x00000009
        /*05fc*/ 	.word	0x00000000
        /*0600*/ 	.short	0x010a
        /*0602*/ 	.byte	0x3f
	.zero		1


	//   ....[84]....
        /*0604*/ 	.word	0x00008750
        /*0608*/ 	.word	0x00000008
        /*060c*/ 	.word	0x00000000
        /*0610*/ 	.short	0x010a
        /*0612*/ 	.byte	0x3f
	.zero		1


	//   ....[85]....
        /*0614*/ 	.word	0x000087a0
        /*0618*/ 	.word	0x00000009
        /*061c*/ 	.word	0x00000000
        /*0620*/ 	.short	0x010a
        /*0622*/ 	.byte	0x3f
	.zero		1


	//   ....[86]....
        /*0624*/ 	.word	0x000087f0
        /*0628*/ 	.word	0x00000008
        /*062c*/ 	.word	0x00000000
        /*0630*/ 	.short	0x010a
        /*0632*/ 	.byte	0x3f
	.zero		1


	//   ....[87]....
        /*0634*/ 	.word	0x00008840
        /*0638*/ 	.word	0x00000009
        /*063c*/ 	.word	0x00000000
        /*0640*/ 	.short	0x010a
        /*0642*/ 	.byte	0x3f
	.zero		1


	//   ....[88]....
        /*0644*/ 	.word	0x00008890
        /*0648*/ 	.word	0x00000008
        /*064c*/ 	.word	0x00000000
        /*0650*/ 	.short	0x010a
        /*0652*/ 	.byte	0x3f
	.zero		1


	//   ....[89]....
        /*0654*/ 	.word	0x000088e0
        /*0658*/ 	.word	0x00000009
        /*065c*/ 	.word	0x00000000
        /*0660*/ 	.short	0x010a
        /*0662*/ 	.byte	0x3f
	.zero		1


	//   ....[90]....
        /*0664*/ 	.word	0x00008930
        /*0668*/ 	.word	0x00000008
        /*066c*/ 	.word	0x00000000
        /*0670*/ 	.short	0x010a
        /*0672*/ 	.byte	0x3f
	.zero		1


	//   ....[91]....
        /*0674*/ 	.word	0x00008980
        /*0678*/ 	.word	0x00000009
        /*067c*/ 	.word	0x00000000
        /*0680*/ 	.short	0x010a
        /*0682*/ 	.byte	0x3f
	.zero		1


	//   ....[92]....
        /*0684*/ 	.word	0x000089d0
        /*0688*/ 	.word	0x00000008
        /*068c*/ 	.word	0x00000000
        /*0690*/ 	.short	0x010a
        /*0692*/ 	.byte	0x3f
	.zero		1


	//   ....[93]....
        /*0694*/ 	.word	0x00008a20
        /*0698*/ 	.word	0x0000000b
        /*069c*/ 	.word	0x00000000
        /*06a0*/ 	.short	0x010a
        /*06a2*/ 	.byte	0x3f
	.zero		1


	//----- nvinfo : EIATTR_NUM_MBARRIERS
	.align		4
.L_37:
        /*06a4*/ 	.byte	0x03, 0x38
        /*06a6*/ 	.short	0x002a


	//----- nvinfo : EIATTR_EXIT_INSTR_OFFSETS
	.align		4
        /*06a8*/ 	.byte	0x04, 0x1c
        /*06aa*/ 	.short	(.L_39 - .L_38)


	//   ....[0]....
.L_38:
        /*06ac*/ 	.word	0x000015e0


	//   ....[1]....
        /*06b0*/ 	.word	0x00001640


	//   ....[2]....
        /*06b4*/ 	.word	0x00006a40


	//   ....[3]....
        /*06b8*/ 	.word	0x00006a70


	//   ....[4]....
        /*06bc*/ 	.word	0x00008270


	//----- nvinfo : EIATTR_MAX_THREADS
	.align		4
.L_39:
        /*06c0*/ 	.byte	0x04, 0x05
        /*06c2*/ 	.short	(.L_41 - .L_40)
.L_40:
        /*06c4*/ 	.word	0x00000180
        /*06c8*/ 	.word	0x00000001
        /*06cc*/ 	.word	0x00000001


	//----- nvinfo : EIATTR_CRS_STACK_SIZE
	.align		4
.L_41:
        /*06d0*/ 	.byte	0x04, 0x1e
        /*06d2*/ 	.short	(.L_43 - .L_42)
.L_42:
        /*06d4*/ 	.word	0x00000000


	//----- nvinfo : EIATTR_CBANK_PARAM_SIZE
	.align		4
.L_43:
        /*06d8*/ 	.byte	0x03, 0x19
        /*06da*/ 	.short	0x0470


	//----- nvinfo : EIATTR_PARAM_CBANK
	.align		4
        /*06dc*/ 	.byte	0x04, 0x0a
        /*06de*/ 	.short	(.L_45 - .L_44)
	.align		4
.L_44:
        /*06e0*/ 	.word	index@(.nv.constant0._ZN7cutlass13device_kernelINS_4gemm6kernel13GemmUniversalIN4cute5tupleIJiiiiEEENS1_10collective13CollectiveMmaINS1_34MainloopSm90TmaGmmaWarpSpecializedILi18ENS5_IJNS4_1CILi2EEENSA_ILi1EEESC_EEENS1_32KernelTmaWarpSpecializedPingpongEEENS5_IJNSA_ILi64EEENSA_ILi128EEENSA_ILi32EEEEEENS_6half_tENS5_IJlSC_lEEESK_SL_NS4_8TiledMMAINS4_8MMA_AtomIJNS4_4SM904GMMA26MMA_64x128x16_F32F16F16_SSILNSP_5MajorE0ELSR_0ELNSP_7ScaleInE1ELSS_1EEEEEENS4_6LayoutINS5_IJSC_SC_SC_EEENS5_IJNSA_ILi0EEESX_SX_EEEEENS5_IJNS4_10UnderscoreES10_S10_EEEEENS4_13SM90_TMA_LOADENS4_14ComposedLayoutINS4_7SwizzleILi2ELi4ELi3EEENS4_18smem_ptr_flag_bitsILi16EEENSV_INS5_IJNSA_ILi8EEESI_EEENS5_IJSI_SC_EEEEEEEvNS4_8identityENS4_23SM90_TMA_LOAD_MULTICASTES1D_vS1E_EENS_8epilogue10collective6detail29Sm90TmaWarpSpecializedAdapterINS1I_15DefaultEpilogueISK_SL_SL_NS1H_6thread17LinearCombinationISK_Li1EffLNS1M_9ScaleType4KindE0ELNS_15FloatRoundStyleE2ESK_EENS1_15EpilogueDefaultEEEEEvvEEEEvNT_6ParamsE)
        /*06e4*/ 	.short	0x0210
        /*06e6*/ 	.short	0x0470


	//----- nvinfo : EIATTR_SW_WAR
	.align		4
.L_45:
        /*06e8*/ 	.byte	0x04, 0x36
        /*06ea*/ 	.short	(.L_47 - .L_46)
.L_46:
        /*06ec*/ 	.word	0x00000008
.L_47:


//--------------------- .nv.callgraph             --------------------------
	.section	.nv.callgraph,"",@"SHT_CUDA_CALLGRAPH"
	.align	4
	.sectionentsize	8
	.align		4
        /*0000*/ 	.word	0x00000000
	.align		4
        /*0004*/ 	.word	0xffffffff
	.align		4
        /*0008*/ 	.word	index@(_ZN7cutlass13device_kernelINS_4gemm6kernel13GemmUniversalIN4cute5tupleIJiiiiEEENS1_10collective13CollectiveMmaINS1_34MainloopSm90TmaGmmaWarpSpecializedILi18ENS5_IJNS4_1CILi2EEENSA_ILi1EEESC_EEENS1_32KernelTmaWarpSpecializedPingpongEEENS5_IJNSA_ILi64EEENSA_ILi128EEENSA_ILi32EEEEEENS_6half_tENS5_IJlSC_lEEESK_SL_NS4_8TiledMMAINS4_8MMA_AtomIJNS4_4SM904GMMA26MMA_64x128x16_F32F16F16_SSILNSP_5MajorE0ELSR_0ELNSP_7ScaleInE1ELSS_1EEEEEENS4_6LayoutINS5_IJSC_SC_SC_EEENS5_IJNSA_ILi0EEESX_SX_EEEEENS5_IJNS4_10UnderscoreES10_S10_EEEEENS4_13SM90_TMA_LOADENS4_14ComposedLayoutINS4_7SwizzleILi2ELi4ELi3EEENS4_18smem_ptr_flag_bitsILi16EEENSV_INS5_IJNSA_ILi8EEESI_EEENS5_IJSI_SC_EEEEEEEvNS4_8identityENS4_23SM90_TMA_LOAD_MULTICASTES1D_vS1E_EENS_8epilogue10collective6detail29Sm90TmaWarpSpecializedAdapterINS1I_15DefaultEpilogueISK_SL_SL_NS1H_6thread17LinearCombinationISK_Li1EffLNS1M_9ScaleType4KindE0ELNS_15FloatRoundStyleE2ESK_EENS1_15EpilogueDefaultEEEEEvvEEEEvNT_6ParamsE)
	.align		4
        /*000c*/ 	.word	index@(__assertfail)
	.align		4
        /*0010*/ 	.word	0x00000000
	.align		4
        /*0014*/ 	.word	0xfffffffe
	.align		4
        /*0018*/ 	.word	0x00000000
	.align		4
        /*001c*/ 	.word	0xfffffffd
	.align		4
        /*0020*/ 	.word	0x00000000
	.align		4
        /*0024*/ 	.word	0xfffffffc


//--------------------- .nv.constant4             --------------------------
	.section	.nv.constant4,"a",@progbits
	.align	8
	.align		8
.nv.constant4:
        /*0000*/ 	.dword	__assertfail
	.align		8
        /*0008*/ 	.dword	__unnamed_1
	.align		8
        /*0010*/ 	.dword	_ZN40_INTERNAL_7db21d0f_4_k_cu_db4d0e02_185094cuda3std3__45__cpo5beginE
	.align		8
        /*0018*/ 	.dword	_ZN40_INTERNAL_7db21d0f_4_k_cu_db4d0e02_185094cuda3std3__45__cpo3endE
	.align		8
        /*0020*/ 	.dword	_ZN40_INTERNAL_7db21d0f_4_k_cu_db4d0e02_185094cuda3std3__45__cpo6cbeginE
	.align		8
        /*0028*/ 	.dword	_ZN40_INTERNAL_7db21d0f_4_k_cu_db4d0e02_185094cuda3std3__45__cpo4cendE
	.align		8
        /*0030*/ 	.dword	_ZN40_INTERNAL_7db21d0f_4_k_cu_db4d0e02_185094cuda3std3__442_GLOBAL__N__7db21d0f_4_k_cu_db4d0e02_185096ignoreE
	.align		8
        /*0038*/ 	.dword	_ZN40_INTERNAL_7db21d0f_4_k_cu_db4d0e02_185094cuda3std3__419piecewise_constructE
	.align		8
        /*0040*/ 	.dword	_ZN40_INTERNAL_7db21d0f_4_k_cu_db4d0e02_185094cuda3std3__48in_placeE
	.align		8
        /*0048*/ 	.dword	_ZN40_INTERNAL_7db21d0f_4_k_cu_db4d0e02_185094cuda3std6ranges3__45__cpo4swapE
	.align		8
        /*0050*/ 	.dword	_ZN40_INTERNAL_7db21d0f_4_k_cu_db4d0e02_185094cuda3std6ranges3__45__cpo9iter_moveE
	.align		8
        /*0058*/ 	.dword	_ZN40_INTERNAL_7db21d0f_4_k_cu_db4d0e02_185094cute7productE
	.align		8
        /*0060*/ 	.dword	_ZN40_INTERNAL_7db21d0f_4_k_cu_db4d0e02_185094cute1_E
	.align		8
        /*0068*/ 	.dword	$str$22
	.align		8
        /*0070*/ 	.dword	$str$23


//--------------------- .text._ZN7cutlass13device_kernelINS_4gemm6kernel13GemmUniversalIN4cute5tupleIJiiiiEEENS1_10collective13CollectiveMmaINS1_34MainloopSm90TmaGmmaWarpSpecializedILi18ENS5_IJNS4_1CILi2EEENSA_ILi1EEESC_EEENS1_32KernelTmaWarpSpecializedPingpongEEENS5_IJNSA_ILi64EEENSA_ILi128EEENSA_ILi32EEEEEENS_6half_tENS5_IJlSC_lEEESK_SL_NS4_8TiledMMAINS4_8MMA_AtomIJNS4_4SM904GMMA26MMA_64x128x16_F32F16F16_SSILNSP_5MajorE0ELSR_0ELNSP_7ScaleInE1ELSS_1EEEEEENS4_6LayoutINS5_IJSC_SC_SC_EEENS5_IJNSA_ILi0EEESX_SX_EEEEENS5_IJNS4_10UnderscoreES10_S10_EEEEENS4_13SM90_TMA_LOADENS4_14ComposedLayoutINS4_7SwizzleILi2ELi4ELi3EEENS4_18smem_ptr_flag_bitsILi16EEENSV_INS5_IJNSA_ILi8EEESI_EEENS5_IJSI_SC_EEEEEEEvNS4_8identityENS4_23SM90_TMA_LOAD_MULTICASTES1D_vS1E_EENS_8epilogue10collective6detail29Sm90TmaWarpSpecializedAdapterINS1I_15DefaultEpilogueISK_SL_SL_NS1H_6thread17LinearCombinationISK_Li1EffLNS1M_9ScaleType4KindE0ELNS_15FloatRoundStyleE2ESK_EENS1_15EpilogueDefaultEEEEEvvEEEEvNT_6ParamsE --------------------------
	.section	.text._ZN7cutlass13device_kernelINS_4gemm6kernel13GemmUniversalIN4cute5tupleIJiiiiEEENS1_10collective13CollectiveMmaINS1_34MainloopSm90TmaGmmaWarpSpecializedILi18ENS5_IJNS4_1CILi2EEENSA_ILi1EEESC_EEENS1_32KernelTmaWarpSpecializedPingpongEEENS5_IJNSA_ILi64EEENSA_ILi128EEENSA_ILi32EEEEEENS_6half_tENS5_IJlSC_lEEESK_SL_NS4_8TiledMMAINS4_8MMA_AtomIJNS4_4SM904GMMA26MMA_64x128x16_F32F16F16_SSILNSP_5MajorE0ELSR_0ELNSP_7ScaleInE1ELSS_1EEEEEENS4_6LayoutINS5_IJSC_SC_SC_EEENS5_IJNSA_ILi0EEESX_SX_EEEEENS5_IJNS4_10UnderscoreES10_S10_EEEEENS4_13SM90_TMA_LOADENS4_14ComposedLayoutINS4_7SwizzleILi2ELi4ELi3EEENS4_18smem_ptr_flag_bitsILi16EEENSV_INS5_IJNSA_ILi8EEESI_EEENS5_IJSI_SC_EEEEEEEvNS4_8identityENS4_23SM90_TMA_LOAD_MULTICASTES1D_vS1E_EENS_8epilogue10collective6detail29Sm90TmaWarpSpecializedAdapterINS1I_15DefaultEpilogueISK_SL_SL_NS1H_6thread17LinearCombinationISK_Li1EffLNS1M_9ScaleType4KindE0ELNS_15FloatRoundStyleE2ESK_EENS1_15EpilogueDefaultEEEEEvvEEEEvNT_6ParamsE,"ax",@progbits
	.align	128
.text._ZN7cutlass13device_kernelINS_4gemm6kernel13GemmUniversalIN4cute5tupleIJiiiiEEENS1_10collective13CollectiveMmaINS1_34MainloopSm90TmaGmmaWarpSpecializedILi18ENS5_IJNS4_1CILi2EEENSA_ILi1EEESC_EEENS1_32KernelTmaWarpSpecializedPingpongEEENS5_IJNSA_ILi64EEENSA_ILi128EEENSA_ILi32EEEEEENS_6half_tENS5_IJlSC_lEEESK_SL_NS4_8TiledMMAINS4_8MMA_AtomIJNS4_4SM904GMMA26MMA_64x128x16_F32F16F16_SSILNSP_5MajorE0ELSR_0ELNSP_7ScaleInE1ELSS_1EEEEEENS4_6LayoutINS5_IJSC_SC_SC_EEENS5_IJNSA_ILi0EEESX_SX_EEEEENS5_IJNS4_10UnderscoreES10_S10_EEEEENS4_13SM90_TMA_LOADENS4_14ComposedLayoutINS4_7SwizzleILi2ELi4ELi3EEENS4_18smem_ptr_flag_bitsILi16EEENSV_INS5_IJNSA_ILi8EEESI_EEENS5_IJSI_SC_EEEEEEEvNS4_8identityENS4_23SM90_TMA_LOAD_MULTICASTES1D_vS1E_EENS_8epilogue10collective6detail29Sm90TmaWarpSpecializedAdapterINS1I_15DefaultEpilogueISK_SL_SL_NS1H_6thread17LinearCombinationISK_Li1EffLNS1M_9ScaleType4KindE0ELNS_15FloatRoundStyleE2ESK_EENS1_15EpilogueDefaultEEEEEvvEEEEvNT_6ParamsE:
        .type           _ZN7cutlass13device_kernelINS_4gemm6kernel13GemmUniversalIN4cute5tupleIJiiiiEEENS1_10collective13CollectiveMmaINS1_34MainloopSm90TmaGmmaWarpSpecializedILi18ENS5_IJNS4_1CILi2EEENSA_ILi1EEESC_EEENS1_32KernelTmaWarpSpecializedPingpongEEENS5_IJNSA_ILi64EEENSA_ILi128EEENSA_ILi32EEEEEENS_6half_tENS5_IJlSC_lEEESK_SL_NS4_8TiledMMAINS4_8MMA_AtomIJNS4_4SM904GMMA26MMA_64x128x16_F32F16F16_SSILNSP_5MajorE0ELSR_0ELNSP_7ScaleInE1ELSS_1EEEEEENS4_6LayoutINS5_IJSC_SC_SC_EEENS5_IJNSA_ILi0EEESX_SX_EEEEENS5_IJNS4_10UnderscoreES10_S10_EEEEENS4_13SM90_TMA_LOADENS4_14ComposedLayoutINS4_7SwizzleILi2ELi4ELi3EEENS4_18smem_ptr_flag_bitsILi16EEENSV_INS5_IJNSA_ILi8EEESI_EEENS5_IJSI_SC_EEEEEEEvNS4_8identityENS4_23SM90_TMA_LOAD_MULTICASTES1D_vS1E_EENS_8epilogue10collective6detail29Sm90TmaWarpSpecializedAdapterINS1I_15DefaultEpilogueISK_SL_SL_NS1H_6thread17LinearCombinationISK_Li1EffLNS1M_9ScaleType4KindE0ELNS_15FloatRoundStyleE2ESK_EENS1_15EpilogueDefaultEEEEEvvEEEEvNT_6ParamsE,@function
        .size           _ZN7cutlass13device_kernelINS_4gemm6kernel13GemmUniversalIN4cute5tupleIJiiiiEEENS1_10collective13CollectiveMmaINS1_34MainloopSm90TmaGmmaWarpSpecializedILi18ENS5_IJNS4_1CILi2EEENSA_ILi1EEESC_EEENS1_32KernelTmaWarpSpecializedPingpongEEENS5_IJNSA_ILi64EEENSA_ILi128EEENSA_ILi32EEEEEENS_6half_tENS5_IJlSC_lEEESK_SL_NS4_8TiledMMAINS4_8MMA_AtomIJNS4_4SM904GMMA26MMA_64x128x16_F32F16F16_SSILNSP_5MajorE0ELSR_0ELNSP_7ScaleInE1ELSS_1EEEEEENS4_6LayoutINS5_IJSC_SC_SC_EEENS5_IJNSA_ILi0EEESX_SX_EEEEENS5_IJNS4_10UnderscoreES10_S10_EEEEENS4_13SM90_TMA_LOADENS4_14ComposedLayoutINS4_7SwizzleILi2ELi4ELi3EEENS4_18smem_ptr_flag_bitsILi16EEENSV_INS5_IJNSA_ILi8EEESI_EEENS5_IJSI_SC_EEEEEEEvNS4_8identityENS4_23SM90_TMA_LOAD_MULTICASTES1D_vS1E_EENS_8epilogue10collective6detail29Sm90TmaWarpSpecializedAdapterINS1I_15DefaultEpilogueISK_SL_SL_NS1H_6thread17LinearCombinationISK_Li1EffLNS1M_9ScaleType4KindE0ELNS_15FloatRoundStyleE2ESK_EENS1_15EpilogueDefaultEEEEEvvEEEEvNT_6ParamsE,(.L_x_230 - _ZN7cutlass13device_kernelINS_4gemm6kernel13GemmUniversalIN4cute5tupleIJiiiiEEENS1_10collective13CollectiveMmaINS1_34MainloopSm90TmaGmmaWarpSpecializedILi18ENS5_IJNS4_1CILi2EEENSA_ILi1EEESC_EEENS1_32KernelTmaWarpSpecializedPingpongEEENS5_IJNSA_ILi64EEENSA_ILi128EEENSA_ILi32EEEEEENS_6half_tENS5_IJlSC_lEEESK_SL_NS4_8TiledMMAINS4_8MMA_AtomIJNS4_4SM904GMMA26MMA_64x128x16_F32F16F16_SSILNSP_5MajorE0ELSR_0ELNSP_7ScaleInE1ELSS_1EEEEEENS4_6LayoutINS5_IJSC_SC_SC_EEENS5_IJNSA_ILi0EEESX_SX_EEEEENS5_IJNS4_10UnderscoreES10_S10_EEEEENS4_13SM90_TMA_LOADENS4_14ComposedLayoutINS4_7SwizzleILi2ELi4ELi3EEENS4_18smem_ptr_flag_bitsILi16EEENSV_INS5_IJNSA_ILi8EEESI_EEENS5_IJSI_SC_EEEEEEEvNS4_8identityENS4_23SM90_TMA_LOAD_MULTICASTES1D_vS1E_EENS_8epilogue10collective6detail29Sm90TmaWarpSpecializedAdapterINS1I_15DefaultEpilogueISK_SL_SL_NS1H_6thread17LinearCombinationISK_Li1EffLNS1M_9ScaleType4KindE0ELNS_15FloatRoundStyleE2ESK_EENS1_15EpilogueDefaultEEEEEvvEEEEvNT_6ParamsE)
        .other          _ZN7cutlass13device_kernelINS_4gemm6kernel13GemmUniversalIN4cute5tupleIJiiiiEEENS1_10collective13CollectiveMmaINS1_34MainloopSm90TmaGmmaWarpSpecializedILi18ENS5_IJNS4_1CILi2EEENSA_ILi1EEESC_EEENS1_32KernelTmaWarpSpecializedPingpongEEENS5_IJNSA_ILi64EEENSA_ILi128EEENSA_ILi32EEEEEENS_6half_tENS5_IJlSC_lEEESK_SL_NS4_8TiledMMAINS4_8MMA_AtomIJNS4_4SM904GMMA26MMA_64x128x16_F32F16F16_SSILNSP_5MajorE0ELSR_0ELNSP_7ScaleInE1ELSS_1EEEEEENS4_6LayoutINS5_IJSC_SC_SC_EEENS5_IJNSA_ILi0EEESX_SX_EEEEENS5_IJNS4_10UnderscoreES10_S10_EEEEENS4_13SM90_TMA_LOADENS4_14ComposedLayoutINS4_7SwizzleILi2ELi4ELi3EEENS4_18smem_ptr_flag_bitsILi16EEENSV_INS5_IJNSA_ILi8EEESI_EEENS5_IJSI_SC_EEEEEEEvNS4_8identityENS4_23SM90_TMA_LOAD_MULTICASTES1D_vS1E_EENS_8epilogue10collective6detail29Sm90TmaWarpSpecializedAdapterINS1I_15DefaultEpilogueISK_SL_SL_NS1H_6thread17LinearCombinationISK_Li1EffLNS1M_9ScaleType4KindE0ELNS_15FloatRoundStyleE2ESK_EENS1_15EpilogueDefaultEEEEEvvEEEEvNT_6ParamsE,@"STO_CUDA_ENTRY STV_DEFAULT"
_ZN7cutlass13device_kernelINS_4gemm6kernel13GemmUniversalIN4cute5tupleIJiiiiEEENS1_10collective13CollectiveMmaINS1_34MainloopSm90TmaGmmaWarpSpecializedILi18ENS5_IJNS4_1CILi2EEENSA_ILi1EEESC_EEENS1_32KernelTmaWarpSpecializedPingpongEEENS5_IJNSA_ILi64EEENSA_ILi128EEENSA_ILi32EEEEEENS_6half_tENS5_IJlSC_lEEESK_SL_NS4_8TiledMMAINS4_8MMA_AtomIJNS4_4SM904GMMA26MMA_64x128x16_F32F16F16_SSILNSP_5MajorE0ELSR_0ELNSP_7ScaleInE1ELSS_1EEEEEENS4_6LayoutINS5_IJSC_SC_SC_EEENS5_IJNSA_ILi0EEESX_SX_EEEEENS5_IJNS4_10UnderscoreES10_S10_EEEEENS4_13SM90_TMA_LOADENS4_14ComposedLayoutINS4_7SwizzleILi2ELi4ELi3EEENS4_18smem_ptr_flag_bitsILi16EEENSV_INS5_IJNSA_ILi8EEESI_EEENS5_IJSI_SC_EEEEEEEvNS4_8identityENS4_23SM90_TMA_LOAD_MULTICASTES1D_vS1E_EENS_8epilogue10collective6detail29Sm90TmaWarpSpecializedAdapterINS1I_15DefaultEpilogueISK_SL_SL_NS1H_6thread17LinearCombinationISK_Li1EffLNS1M_9ScaleType4KindE0ELNS_15FloatRoundStyleE2ESK_EENS1_15EpilogueDefaultEEEEEvvEEEEvNT_6ParamsE:
[----:B------:R-:W0:Y:S02]  /*0000*/  LDC R1, c[0x0][0x28] ;  /* 0x00000a00ff017b82 */ /* 0x000e240000000800 */
[----:B0-----:R-:W-:Y:S01]  /*0010*/  VIADD R1, R1, 0xfffffff8 ;  /* 0xfffffff801017836 */ /* 0x001fe20000000000 */
[----:B------:R-:W0:Y:S01]  /*0020*/  S2R R4, SR_TID.X ;  /* 0x0000000000047919 */ /* 0x000e220000002100 */
[----:B------:R-:W-:Y:S01]  /*0030*/  ELECT P0, URZ, PT ;  /* 0x00000000003f782f */ /* 0x000fe20003800000 */
[----:B------:R-:W-:Y:S01]  /*0040*/  BSSY B0, `(.L_x_0) ;  /* 0x000000f000007945 */ /* 0x000fe20003800000 */
[--C-:B0-----:R-:W-:Y:S02]  /*0050*/  SHF.R.U32.HI R2, RZ, 0x5, R4.reuse ;  /* 0x00000005ff027819 */ /* 0x101fe40000011604 */
[----:B------:R-:W-:-:S03]  /*0060*/  SHF.R.U32.HI R7, RZ, 0x7, R4 ;  /* 0x00000007ff077819 */ /* 0x000fc60000011604 */
[----:B------:R-:W0:Y:S04]  /*0070*/  SHFL.IDX PT, R5, R2, RZ, 0x1f ;  /* 0x00001fff02057589 */ /* 0x000e2800000e0000 */
[----:B------:R1:W2:Y:S01]  /*0080*/  SHFL.IDX PT, R10, R7, RZ, 0x1f ;  /* 0x00001fff070a7589 */ /* 0x0002a200000e0000 */
[----:B0-----:R-:W-:-:S13]  /*0090*/  ISETP.NE.OR P0, PT, R5, RZ, !P0 ;  /* 0x000000ff0500720c */ /* 0x001fda0004705670 */
[----:B-12---:R-:W-:Y:S05]  /*00a0*/  @P0 BRA `(.L_x_1) ;  /* 0x0000000000200947 */ /* 0x006fea0003800000 */
[----:B------:R-:W-:Y:S02]  /*00b0*/  ULDC.64 UR4, c[0x0][0x198] ;  /* 0x0000660000047ab9 */ /* 0x000fe40000000a00 */
[----:B------:R-:W-:Y:S02]  /*00c0*/  UIADD3 UR6, UP0, UR4, 0xf0, URZ ;  /* 0x000000f004067890 */ /* 0x000fe4000ff1e03f */
[----:B------:R-:W-:Y:S02]  /*00d0*/  UIADD3 UR4, UP1, UR4, 0x1f0, URZ ;  /* 0x000001f004047890 */ /* 0x000fe4000ff3e03f */
[----:B------:R-:W-:Y:S02]  /*00e0*/  UIADD3.X UR7, URZ, UR5, URZ, UP0, !UPT ;  /* 0x000000053f077290 */ /* 0x000fe400087fe43f */
[----:B------:R-:W-:-:S07]  /*00f0*/  UIADD3.X UR5, URZ, UR5, URZ, UP1, !UPT ;  /* 0x000000053f057290 */ /* 0x000fce0008ffe43f */
[----:B------:R0:W-:Y:S02]  /*0100*/  UTMACCTL.PF [UR6] ;  /* 0x00000000060079b9 */ /* 0x0001e40008040000 */
[----:B------:R0:W-:Y:S02]  /*0110*/  UTMACCTL.PF [UR4] ;  /* 0x00000000040079b9 */ /* 0x0001e40008040000 */
[----:B0-----:R-:W-:Y:S01]  /*0120*/  NOP ;  /* 0x0000000000007918 */ /* 0x001fe20000000000 */
.L_x_1:
[----:B------:R-:W-:Y:S05]  /*0130*/  BSYNC B0 ;  /* 0x0000000000007941 */ /* 0x000fea0003800000 */
.L_x_0:
[----:B------:R-:W0:Y:S01]  /*0140*/  SHFL.IDX PT, R8, R2, RZ, 0x1f ;  /* 0x00001fff02087589 */ /* 0x000e2200000e0000 */
[----:B------:R-:W-:-:S04]  /*0150*/  SHF.R.S32.HI R3, RZ, 0x1f, R4 ;  /* 0x0000001fff037819 */ /* 0x000fc80000011404 */
[----:B------:R-:W-:Y:S02]  /*0160*/  LEA.HI R3, R3, R4, RZ, 0x7 ;  /* 0x0000000403037211 */ /* 0x000fe400078f38ff */
[----:B0-----:R-:W-:-:S13]  /*0170*/  ISETP.NE.AND P0, PT, R8, RZ, PT ;  /* 0x000000ff0800720c */ /* 0x001fda0003f05270 */
[----:B------:R-:W-:Y:S05]  /*0180*/  @P0 BRA `(.L_x_2) ;  /* 0x0000000000d40947 */ /* 0x000fea0003800000 */
[----:B------:R-:W-:Y:S01]  /*0190*/  ELECT P0, URZ, PT ;  /* 0x00000000003f782f */ /* 0x000fe20003800000 */
[----:B------:R-:W-:-:S12]  /*01a0*/  BSSY B0, `(.L_x_2) ;  /* 0x0000033000007945 */ /* 0x000fd80003800000 */
[----:B------:R-:W-:Y:S05]  /*01b0*/  @!P0 BRA `(.L_x_3) ;  /* 0x0000000000c48947 */ /* 0x000fea0003800000 */
[----:B------:R-:W0:Y:S01]  /*01c0*/  S2UR UR8, SR_CgaCtaId ;  /* 0x00000000000879c3 */ /* 0x000e220000008800 */
[----:B------:R-:W-:Y:S01]  /*01d0*/  UMOV UR4, 0x400 ;  /* 0x0000040000047882 */ /* 0x000fe20000000000 */
[----:B------:R-:W-:Y:S01]  /*01e0*/  UMOV UR5, 0x1 ;  /* 0x0000000100057882 */ /* 0x000fe20000000000 */
[----:B------:R-:W-:Y:S02]  /*01f0*/  UMOV UR6, 0x2 ;  /* 0x0000000200067882 */ /* 0x000fe40000000000 */
[----:B------:R-:W-:-:S04]  /*0200*/  UIADD3 UR6, -UR6, 0x100000, URZ ;  /* 0x0010000006067890 */ /* 0x000fc8000fffe13f */
[----:B------:R-:W-:Y:S02]  /*0210*/  USHF.L.U32 UR7, UR6, 0xb, URZ ;  /* 0x0000000b06077899 */ /* 0x000fe4000800063f */
[----:B------:R-:W-:Y:S02]  /*0220*/  USHF.L.U32 UR6, UR6, 0x1, URZ ;  /* 0x0000000106067899 */ /* 0x000fe4000800063f */
[----:B0-----:R-:W-:Y:S02]  /*0230*/  ULEA UR8, UR8, UR4, 0x18 ;  /* 0x0000000408087291 */ /* 0x001fe4000f8ec03f */
[----:B------:R-:W-:-:S04]  /*0240*/  UIADD3 UR4, -UR5, 0x100000, URZ ;  /* 0x0010000005047890 */ /* 0x000fc8000fffe13f */
[----:B------:R-:W-:Y:S02]  /*0250*/  USHF.L.U32 UR5, UR4, 0xb, URZ ;  /* 0x0000000b04057899 */ /* 0x000fe4000800063f */
[----:B------:R-:W-:Y:S01]  /*0260*/  USHF.L.U32 UR4, UR4, 0x1, URZ ;  /* 0x0000000104047899 */ /* 0x000fe2000800063f */
[----:B------:R-:W0:Y:S11]  /*0270*/  FENCE.VIEW.ASYNC.S ;  /* 0x00000000000073c6 */ /* 0x000e360000000000 */
[----:B0-----:R0:W1:Y:S01]  /*0280*/  SYNCS.EXCH.64 URZ, [UR8], UR4 ;  /* 0x00000004083f75b2 */ /* 0x0010620008000100 */
[----:B------:R0:W2:Y:S01]  /*0290*/  SYNCS.EXCH.64 URZ, [UR8+0x90], UR6 ;  /* 0x00009006083f75b2 */ /* 0x0000a20008000100 */
[----:B------:R0:W3:Y:S01]  /*02a0*/  SYNCS.EXCH.64 URZ, [UR8+0x8], UR4 ;  /* 0x00000804083f75b2 */ /* 0x0000e20008000100 */
[----:B------:R0:W4:Y:S01]  /*02b0*/  SYNCS.EXCH.64 URZ, [UR8+0x98], UR6 ;  /* 0x00009806083f75b2 */ /* 0x0001220008000100 */
[----:B------:R0:W0:Y:S01]  /*02c0*/  SYNCS.EXCH.64 URZ, [UR8+0x10], UR4 ;  /* 0x00001004083f75b2 */ /* 0x0000220008000100 */
        /* <DEDUP_REMOVED lines=31> */
[----:B-1234-:R-:W-:Y:S01]  /*04c0*/  NOP ;  /* 0x0000000000007918 */ /* 0x01efe20000000000 */
.L_x_3:
[----:B0-----:R-:W-:Y:S05]  /*04d0*/  BSYNC B0 ;  /* 0x0000000000007941 */ /* 0x001fea0003800000 */
.L_x_2:
[----:B------:R-:W0:Y:S01]  /*04e0*/  SHFL.IDX PT, R13, R2, RZ, 0x1f ;  /* 0x00001fff020d7589 */ /* 0x000e2200000e0000 */
[----:B------:R-:W1:Y:S01]  /*04f0*/  S2UR UR12, SR_CTAID.X ;  /* 0x00000000000c79c3 */ /* 0x000e620000002500 */
[----:B------:R-:W-:Y:S02]  /*0500*/  LOP3.LUT R3, R3, 0xffffff80, RZ, 0xc0, !PT ;  /* 0xffffff8003037812 */ /* 0x000fe400078ec0ff */
[----:B------:R-:W-:Y:S01]  /*0510*/  ELECT P0, URZ, PT ;  /* 0x00000000003f782f */ /* 0x000fe20003800000 */
[----:B------:R2:W3:Y:S01]  /*0520*/  SHFL.IDX PT, R12, R2, RZ, 0x1f ;  /* 0x00001fff020c7589 */ /* 0x0004e200000e0000 */
[----:B------:R-:W-:Y:S01]  /*0530*/  ELECT P1, URZ, PT ;  /* 0x00000000003f782f */ /* 0x000fe20003820000 */
[----:B------:R-:W-:Y:S01]  /*0540*/  NOP ;  /* 0x0000000000007918 */ /* 0x000fe20000000000 */
[----:B------:R-:W-:Y:S01]  /*0550*/  IMAD.IADD R3, R4, 0x1, -R3 ;  /* 0x0000000104037824 */ /* 0x000fe200078e0a03 */
[----:B------:R-:W4:Y:S01]  /*0560*/  S2R R6, SR_CTAID.Y ;  /* 0x0000000000067919 */ /* 0x000f220000002600 */
[----:B------:R-:W-:Y:S01]  /*0570*/  ULDC UR4, c[0x0][0x150] ;  /* 0x0000540000047ab9 */ /* 0x000fe20000000800 */
[----:B------:R-:W5:Y:S01]  /*0580*/  LDC R14, c[0x0][0x144] ;  /* 0x00005100ff0e7b82 */ /* 0x000f620000000800 */
[----:B------:R-:W-:Y:S01]  /*0590*/  UMOV UR11, 0x80 ;  /* 0x00000080000b7882 */ /* 0x000fe20000000000 */
[----:B------:R-:W-:Y:S01]  /*05a0*/  SHF.R.S32.HI R0, RZ, 0x1f, R3 ;  /* 0x0000001fff007819 */ /* 0x000fe20000011403 */
[----:B------:R-:W-:Y:S01]  /*05b0*/  NOP ;  /* 0x0000000000007918 */ /* 0x000fe20000000000 */
[C---:B------:R-:W-:Y:S01]  /*05c0*/  VIADD R35, R10.reuse, 0xffffffff ;  /* 0xffffffff0a237836 */ /* 0x040fe20000000000 */
[----:B------:R-:W-:Y:S01]  /*05d0*/  ISETP.NE.AND P4, PT, R10, RZ, PT ;  /* 0x000000ff0a00720c */ /* 0x000fe20003f85270 */
[----:B------:R-:W-:Y:S01]  /*05e0*/  IMAD.MOV.U32 R89, RZ, RZ, 0x1 ;  /* 0x00000001ff597424 */ /* 0x000fe200078e00ff */
[----:B------:R-:W-:Y:S01]  /*05f0*/  LEA.HI R9, R0, R3, RZ, 0x3 ;  /* 0x0000000300097211 */ /* 0x000fe200078f18ff */
[----:B------:R-:W5:Y:S01]  /*0600*/  LDC R15, c[0x0][0x140] ;  /* 0x00005000ff0f7b82 */ /* 0x000f620000000800 */
[----:B------:R-:W-:-:S02]  /*0610*/  ISETP.GE.U32.AND P6, PT, R35, 0x2, PT ;  /* 0x000000022300780c */ /* 0x000fc40003fc6070 */
[--C-:B------:R-:W-:Y:S02]  /*0620*/  SHF.R.S32.HI R11, RZ, 0x3, R9.reuse ;  /* 0x00000003ff0b7819 */ /* 0x100fe40000011409 */
[----:B--2---:R-:W-:Y:S02]  /*0630*/  SHF.R.S32.HI R2, RZ, 0x1f, R9 ;  /* 0x0000001fff027819 */ /* 0x004fe40000011409 */
[----:B------:R-:W-:Y:S01]  /*0640*/  SHF.R.S32.HI R9, RZ, 0x1f, R8 ;  /* 0x0000001fff097819 */ /* 0x000fe20000011408 */
[----:B------:R-:W2:Y:S01]  /*0650*/  LDC R25, c[0x0][0x148] ;  /* 0x00005200ff197b82 */ /* 0x000ea20000000800 */
[----:B0-----:R-:W-:Y:S02]  /*0660*/  ISETP.NE.OR P0, PT, R13, RZ, !P0 ;  /* 0x000000ff0d00720c */ /* 0x001fe40004705670 */
[----:B-1----:R-:W-:Y:S02]  /*0670*/  I2FP.F32.U32 R13, UR12 ;  /* 0x0000000c000d7c45 */ /* 0x002fe40008201000 */
[----:B------:R-:W-:-:S02]  /*0680*/  LEA.HI R2, R2, R11, RZ, 0x2 ;  /* 0x0000000b02027211 */ /* 0x000fc400078f10ff */
[----:B------:R-:W-:Y:S01]  /*0690*/  LEA.HI R9, R9, R8, RZ, 0x2 ;  /* 0x0000000809097211 */ /* 0x000fe200078f10ff */
[----:B------:R-:W-:Y:S01]  /*06a0*/  FMUL R13, R13, UR4 ;  /* 0x000000040d0d7c20 */ /* 0x000fe20008400000 */
[----:B---3--:R-:W-:Y:S01]  /*06b0*/  ISETP.NE.OR P1, PT, R12, RZ, !P1 ;  /* 0x000000ff0c00720c */ /* 0x008fe20004f25670 */
[----:B------:R-:W-:Y:S01]  /*06c0*/  ULDC UR4, c[0x0][0x154] ;  /* 0x0000550000047ab9 */ /* 0x000fe20000000800 */
[----:B------:R-:W-:Y:S02]  /*06d0*/  LOP3.LUT R12, R2, 0xfffffffc, RZ, 0xc0, !PT ;  /* 0xfffffffc020c7812 */ /* 0x000fe400078ec0ff */
[----:B------:R-:W-:Y:S01]  /*06e0*/  LOP3.LUT R9, R9, 0x3ffffffc, RZ, 0xc0, !PT ;  /* 0x3ffffffc09097812 */ /* 0x000fe200078ec0ff */
[----:B------:R-:W0:Y:S01]  /*06f0*/  F2I.U32.TRUNC.NTZ R13, R13 ;  /* 0x0000000d000d7305 */ /* 0x000e22000020f000 */
[----:B------:R-:W-:Y:S01]  /*0700*/  SHF.R.S32.HI R2, RZ, 0x1f, R5 ;  /* 0x0000001fff027819 */ /* 0x000fe20000011405 */
[----:B------:R-:W-:Y:S01]  /*0710*/  IMAD.IADD R12, R11, 0x1, -R12 ;  /* 0x000000010b0c7824 */ /* 0x000fe200078e0a0c */
[----:B------:R-:W-:Y:S01]  /*0720*/  VOTEU.ALL UP1, P0 ;  /* 0x00000000003f7886 */ /* 0x000fe20000020000 */
[----:B------:R-:W-:Y:S01]  /*0730*/  IMAD.IADD R9, R8, 0x1, -R9 ;  /* 0x0000000108097824 */ /* 0x000fe200078e0a09 */
[----:B------:R-:W-:Y:S01]  /*0740*/  LEA.HI R2, R2, R5, RZ, 0x2 ;  /* 0x0000000502027211 */ /* 0x000fe200078f10ff */
[----:B------:R-:W-:Y:S01]  /*0750*/  VOTEU.ALL UP0, P0 ;  /* 0x00000000003f7886 */ /* 0x000fe20000000000 */
[----:B----4-:R-:W-:Y:S01]  /*0760*/  I2FP.F32.U32 R8, R6 ;  /* 0x0000000600087245 */ /* 0x010fe20000201000 */
[----:B------:R-:W-:Y:S01]  /*0770*/  IMAD R9, R9, 0x4, R12 ;  /* 0x0000000409097824 */ /* 0x000fe200078e020c */
[----:B------:R-:W-:Y:S01]  /*0780*/  LOP3.LUT R2, R2, 0xfffffffc, RZ, 0xc0, !PT ;  /* 0xfffffffc02027812 */ /* 0x000fe200078ec0ff */
[----:B------:R-:W-:Y:S01]  /*0790*/  VOTEU.ALL UP2, P1 ;  /* 0x00000000003f7886 */ /* 0x000fe20000840000 */
[----:B------:R-:W1:Y:S01]  /*07a0*/  @!UP1 S2UR UR7, SR_CgaCtaId ;  /* 0x00000000000799c3 */ /* 0x000e620000008800 */
[----:B------:R-:W-:Y:S01]  /*07b0*/  FMUL R8, R8, UR4 ;  /* 0x0000000408087c20 */ /* 0x000fe20008400000 */
[----:B------:R-:W-:Y:S01]  /*07c0*/  IMAD.SHL.U32 R88, R9, 0x4, RZ ;  /* 0x0000000409587824 */ /* 0x000fe200078e00ff */
[----:B------:R-:W-:Y:S01]  /*07d0*/  UMOV UR4, 0x20 ;  /* 0x0000002000047882 */ /* 0x000fe20000000000 */
[----:B------:R-:W-:Y:S01]  /*07e0*/  IMAD.IADD R5, R5, 0x1, -R2 ;  /* 0x0000000105057824 */ /* 0x000fe200078e0a02 */
[----:B------:R-:W-:Y:S01]  /*07f0*/  LEA.HI R2, R9, R9, RZ, 0x1 ;  /* 0x0000000909027211 */ /* 0x000fe200078f08ff */
[----:B0-----:R-:W-:Y:S01]  /*0800*/  IMAD.MOV R13, RZ, RZ, -R13 ;  /* 0x000000ffff0d7224 */ /* 0x001fe200078e0a0d */
[----:B------:R-:W0:Y:S01]  /*0810*/  F2I.U32.TRUNC.NTZ R8, R8 ;  /* 0x0000000800087305 */ /* 0x000e22000020f000 */
[----:B------:R-:W3:Y:S01]  /*0820*/  @!UP2 S2UR UR10, SR_CgaCtaId ;  /* 0x00000000000aa9c3 */ /* 0x000ee20000008800 */
[----:B------:R-:W-:Y:S01]  /*0830*/  LOP3.LUT R2, R2, 0xfffffffe, RZ, 0xc0, !PT ;  /* 0xfffffffe02027812 */ /* 0x000fe200078ec0ff */
[----:B-----5:R-:W-:Y:S01]  /*0840*/  IMAD R21, R14, R13, UR12 ;  /* 0x0000000c0e157e24 */ /* 0x020fe2000f8e020d */
[----:B------:R-:W-:Y:S01]  /*0850*/  @!UP1 UMOV UR6, 0x400 ;  /* 0x0000040000069882 */ /* 0x000fe20000000000 */
[----:B------:R-:W-:-:S04]  /*0860*/  @!UP1 UIADD3 UR4, -UR4, 0x100000, URZ ;  /* 0x0010000004049890 */ /* 0x000fc8000fffe13f */
[----:B------:R-:W-:Y:S02]  /*0870*/  @!UP1 USHF.L.U32 UR5, UR4, 0xb, URZ ;  /* 0x0000000b04059899 */ /* 0x000fe4000800063f */
[----:B------:R-:W-:Y:S01]  /*0880*/  @!UP1 USHF.L.U32 UR4, UR4, 0x1, URZ ;  /* 0x0000000104049899 */ /* 0x000fe2000800063f */
[C---:B------:R-:W-:Y:S01]  /*0890*/  LOP3.LUT R88, R9.reuse, 0xc, R88, 0x78, !PT ;  /* 0x0000000c09587812 */ /* 0x040fe200078e7858 */
[----:B------:R-:W-:Y:S01]  /*08a0*/  IMAD.IADD R2, R9, 0x1, -R2 ;  /* 0x0000000109027824 */ /* 0x000fe200078e0a02 */
[----:B------:R-:W-:Y:S01]  /*08b0*/  @!UP2 UMOV UR9, 0x400 ;  /* 0x000004000009a882 */ /* 0x000fe20000000000 */
[----:B------:R-:W-:Y:S01]  /*08c0*/  VOTEU.ALL UP3, P1 ;  /* 0x00000000003f7886 */ /* 0x000fe20000860000 */
[----:B------:R-:W-:Y:S01]  /*08d0*/  VOTEU.ALL UP4, P1 ;  /* 0x00000000003f7886 */ /* 0x000fe20000880000 */
[----:B------:R-:W-:Y:S01]  /*08e0*/  VOTEU.ALL UP5, P1 ;  /* 0x00000000003f7886 */ /* 0x000fe200008a0000 */
[----:B------:R-:W-:Y:S01]  /*08f0*/  ISETP.NE.AND P3, PT, R2, R21, PT ;  /* 0x000000150200720c */ /* 0x000fe20003f65270 */
[----:B------:R4:W4:Y:S01]  /*0900*/  SHFL.IDX PT, R14, R7, RZ, 0x1f ;  /* 0x00001fff070e7589 */ /* 0x00092200000e0000 */
[----:B------:R-:W-:Y:S01]  /*0910*/  ISETP.EQ.U32.AND P2, PT, R15, 0x1, PT ;  /* 0x000000010f00780c */ /* 0x000fe20003f42070 */
[----:B0-----:R-:W-:Y:S01]  /*0920*/  IMAD.MOV R20, RZ, RZ, -R8 ;  /* 0x000000ffff147224 */ /* 0x001fe200078e0a08 */
[----:B-1----:R-:W-:-:S02]  /*0930*/  @!UP1 ULEA UR8, UR7, UR6, 0x18 ;  /* 0x0000000607089291 */ /* 0x002fc4000f8ec03f */
[----:B------:R-:W-:-:S04]  /*0940*/  @!UP2 UIADD3 UR6, -UR11, 0x100000, URZ ;  /* 0x001000000b06a890 */ /* 0x000fc8000fffe13f */
[----:B------:R-:W-:Y:S02]  /*0950*/  @!UP2 USHF.L.U32 UR7, UR6, 0xb, URZ ;  /* 0x0000000b0607a899 */ /* 0x000fe4000800063f */
[----:B------:R-:W-:Y:S01]  /*0960*/  @!UP2 USHF.L.U32 UR6, UR6, 0x1, URZ ;  /* 0x000000010606a899 */ /* 0x000fe2000800063f */
[----:B--2---:R-:W-:Y:S01]  /*0970*/  IMAD R9, R25, R20, R6 ;  /* 0x0000001419097224 */ /* 0x004fe200078e0206 */
[----:B------:R-:W-:Y:S01]  /*0980*/  VOTEU.ALL UP1, P0 ;  /* 0x00000000003f7886 */ /* 0x000fe20000020000 */
[----:B------:R-:W-:Y:S01]  /*0990*/  LOP3.LUT P0, RZ, R3, 0x7, RZ, 0xc0, !PT ;  /* 0x0000000703ff7812 */ /* 0x000fe2000780c0ff */
[----:B---3--:R-:W-:Y:S01]  /*09a0*/  @!UP2 ULEA UR9, UR10, UR9, 0x18 ;  /* 0x000000090a09a291 */ /* 0x008fe2000f8ec03f */
[----:B------:R-:W-:Y:S01]  /*09b0*/  @P3 LEA.HI R2, R88, R88, RZ, 0x1 ;  /* 0x0000005858023211 */ /* 0x000fe200078f08ff */
[----:B------:R-:W-:Y:S01]  /*09c0*/  VOTEU.ALL UP2, P1 ;  /* 0x00000000003f7886 */ /* 0x000fe20000840000 */
[----:B------:R-:W-:Y:S01]  /*09d0*/  ISETP.NE.AND P1, PT, R5, 0x3, PT ;  /* 0x000000030500780c */ /* 0x000fe20003f25270 */
[----:B------:R-:W0:Y:S02]  /*09e0*/  FENCE.VIEW.ASYNC.S ;  /* 0x00000000000073c6 */ /* 0x000e240000000000 */
[----:B0-----:R0:W1:Y:S01]  /*09f0*/  @!UP0 SYNCS.EXCH.64 URZ, [UR8+0x150], UR4 ;  /* 0x00015004083f85b2 */ /* 0x0010620008000100 */
[----:B------:R-:W-:-:S02]  /*0a00*/  @P3 SHF.R.S32.HI R2, RZ, 0x1, R2 ;  /* 0x00000001ff023819 */ /* 0x000fc40000011402 */
[----:B------:R-:W-:Y:S02]  /*0a10*/  ISETP.EQ.OR P1, PT, R5, RZ, !P1 ;  /* 0x000000ff0500720c */ /* 0x000fe40004f22670 */
[----:B------:R-:W-:Y:S02]  /*0a20*/  @P3 ISETP.NE.AND P5, PT, R2, R9, PT ;  /* 0x000000090200320c */ /* 0x000fe40003fa5270 */
[----:B------:R-:W-:Y:S02]  /*0a30*/  ISETP.LT.U32.AND P0, PT, R88, 0x2, !P0 ;  /* 0x000000025800780c */ /* 0x000fe40004701070 */
[----:B------:R-:W-:Y:S02]  /*0a40*/  ISETP.EQ.AND P1, PT, R10, RZ, P1 ;  /* 0x000000ff0a00720c */ /* 0x000fe40000f22270 */
[----:B------:R-:W-:Y:S02]  /*0a50*/  SEL R2, RZ, 0x1, !P0 ;  /* 0x00000001ff027807 */ /* 0x000fe40004000000 */
[----:B------:R-:W-:-:S02]  /*0a60*/  @P3 SEL R89, RZ, 0x1, P5 ;  /* 0x00000001ff593807 */ /* 0x000fc40002800000 */
[----:B------:R-:W-:Y:S01]  /*0a70*/  SEL R16, RZ, 0x1, !P1 ;  /* 0x00000001ff107807 */ /* 0x000fe20004800000 */
[----:B------:R0:W2:Y:S01]  /*0a80*/  @!UP1 SYNCS.EXCH.64 URZ, [UR8+0x158], UR4 ;  /* 0x00015804083f95b2 */ /* 0x0000a20008000100 */
[----:B------:R-:W-:Y:S01]  /*0a90*/  NOP ;  /* 0x0000000000007918 */ /* 0x000fe20000000000 */
[----:B------:R-:W-:Y:S02]  /*0aa0*/  LOP3.LUT R89, R89, R2, RZ, 0xc0, !PT ;  /* 0x0000000259597212 */ /* 0x000fe400078ec0ff */
[----:B------:R-:W-:Y:S01]  /*0ab0*/  SEL R16, R16, 0x2, P6 ;  /* 0x0000000210107807 */ /* 0x000fe20003000000 */
[----:B------:R0:W3:Y:S01]  /*0ac0*/  @!UP2 SYNCS.EXCH.64 URZ, [UR9+0x130], UR6 ;  /* 0x00013006093fa5b2 */ /* 0x0000e20008000100 */
[----:B------:R0:W0:Y:S01]  /*0ad0*/  @!UP3 SYNCS.EXCH.64 URZ, [UR9+0x138], UR6 ;  /* 0x00013806093fb5b2 */ /* 0x0000220008000100 */
[----:B------:R0:W0:Y:S01]  /*0ae0*/  @!UP4 SYNCS.EXCH.64 URZ, [UR9+0x140], UR6 ;  /* 0x00014006093fc5b2 */ /* 0x0000220008000100 */
[----:B------:R0:W0:Y:S01]  /*0af0*/  @!UP5 SYNCS.EXCH.64 URZ, [UR9+0x148], UR6 ;  /* 0x00014806093fd5b2 */ /* 0x0000220008000100 */
[----:B------:R-:W-:Y:S01]  /*0b00*/  NOP ;  /* 0x0000000000007918 */ /* 0x000fe20000000000 */
[----:B-1--4-:R-:W-:Y:S05]  /*0b10*/  @!P2 BRA `(.L_x_4) ;  /* 0x000000000008a947 */ /* 0x012fea0003800000 */
[----:B0-23--:R-:W-:Y:S01]  /*0b20*/  UCGABAR_ARV ;  /* 0x00000000000079c7 */ /* 0x00dfe20008000000 */
[----:B------:R-:W-:Y:S05]  /*0b30*/  BRA `(.L_x_5) ;  /* 0x0000000000047947 */ /* 0x000fea0003800000 */
.L_x_4:
[----:B0-23--:R-:W-:Y:S01]  /*0b40*/  NOP ;  /* 0x0000000000007918 */ /* 0x00dfe20000000000 */
.L_x_5:
[----:B------:R-:W-:Y:S01]  /*0b50*/  ULDC.64 UR4, c[0x0][0x598] ;  /* 0x0001660000047ab9 */ /* 0x000fe20000000a00 */
[----:B------:R-:W-:Y:S01]  /*0b60*/  ULDC.64 UR36, c[0x0][0x208] ;  /* 0x0000820000247ab9 */ /* 0x000fe20000000a00 */
[----:B------:R-:W-:-:S04]  /*0b70*/  ISETP.NE.U32.AND P0, PT, RZ, UR4, PT ;  /* 0x00000004ff007c0c */ /* 0x000fc8000bf05070 */
[----:B------:R-:W-:-:S13]  /*0b80*/  ISETP.NE.AND.EX P0, PT, RZ, UR5, PT, P0 ;  /* 0x00000005ff007c0c */ /* 0x000fda000bf05300 */
[----:B------:R-:W-:Y:S05]  /*0b90*/  @!P0 BRA `(.L_x_6) ;  /* 0x00000000001c8947 */ /* 0x000fea0003800000 */
[----:B------:R-:W0:Y:S02]  /*0ba0*/  LDC.64 R8, c[0x0][0x598] ;  /* 0x00016600ff087b82 */ /* 0x000e240000000a00 */
[----:B0-----:R-:W2:Y:S02]  /*0bb0*/  LDG.E.64 R8, desc[UR36][R8.64] ;  /* 0x0000002408087981 */ /* 0x001ea4000c1e1b00 */
[----:B--2---:R-:W-:-:S04]  /*0bc0*/  ISETP.NE.U32.AND P0, PT, R8, RZ, PT ;  /* 0x000000ff0800720c */ /* 0x004fc80003f05070 */
[----:B------:R-:W-:-:S13]  /*0bd0*/  ISETP.NE.AND.EX P0, PT, R9, RZ, PT, P0 ;  /* 0x000000ff0900720c */ /* 0x000fda0003f05300 */
[----:B------:R-:W-:Y:S05]  /*0be0*/  @!P0 BRA `(.L_x_6) ;  /* 0x0000000000088947 */ /* 0x000fea0003800000 */
[----:B------:R0:W5:Y:S01]  /*0bf0*/  LD.E R90, desc[UR36][R8.64] ;  /* 0x00000024085a7980 */ /* 0x000162000c101900 */
[----:B------:R-:W-:Y:S05]  /*0c00*/  BRA `(.L_x_7) ;  /* 0x0000000000247947 */ /* 0x000fea0003800000 */
.L_x_6:
[----:B------:R-:W-:Y:S02]  /*0c10*/  ULDC.64 UR4, c[0x0][0x588] ;  /* 0x0001620000047ab9 */ /* 0x000fe40000000a00 */
[----:B------:R-:W-:-:S04]  /*0c20*/  ISETP.NE.U32.AND P0, PT, RZ, UR4, PT ;  /* 0x00000004ff007c0c */ /* 0x000fc8000bf05070 */
[----:B------:R-:W-:-:S13]  /*0c30*/  ISETP.NE.AND.EX P0, PT, RZ, UR5, PT, P0 ;  /* 0x00000005ff007c0c */ /* 0x000fda000bf05300 */
[----:B------:R-:W-:Y:S05]  /*0c40*/  @!P0 BRA `(.L_x_8) ;  /* 0x00000000000c8947 */ /* 0x000fea0003800000 */
[----:B------:R-:W0:Y:S02]  /*0c50*/  LDC.64 R90, c[0x0][0x588] ;  /* 0x00016200ff5a7b82 */ /* 0x000e240000000a00 */
[----:B0-----:R1:W5:Y:S01]  /*0c60*/  LDG.E R90, desc[UR36][R90.64] ;  /* 0x000000245a5a7981 */ /* 0x001362000c1e1900 */
[----:B------:R-:W-:Y:S05]  /*0c70*/  BRA `(.L_x_7) ;  /* 0x0000000000087947 */ /* 0x000fea0003800000 */
.L_x_8:
[----:B------:R-:W-:Y:S02]  /*0c80*/  ULDC UR4, c[0x0][0x580] ;  /* 0x0001600000047ab9 */ /* 0x000fe40000000800 */
[----:B------:R-:W-:-:S07]  /*0c90*/  IMAD.U32 R90, RZ, RZ, UR4 ;  /* 0x00000004ff5a7e24 */ /* 0x000fce000f8e00ff */
.L_x_7:
[----:B------:R-:W-:Y:S02]  /*0ca0*/  ULDC.64 UR4, c[0x0][0x5a0] ;  /* 0x0001680000047ab9 */ /* 0x000fe40000000a00 */
[----:B------:R-:W-:-:S04]  /*0cb0*/  ISETP.NE.U32.AND P0, PT, RZ, UR4, PT ;  /* 0x00000004ff007c0c */ /* 0x000fc8000bf05070 */
[----:B------:R-:W-:-:S13]  /*0cc0*/  ISETP.NE.AND.EX P0, PT, RZ, UR5, PT, P0 ;  /* 0x00000005ff007c0c */ /* 0x000fda000bf05300 */
[----:B------:R-:W-:Y:S05]  /*0cd0*/  @!P0 BRA `(.L_x_9) ;  /* 0x00000000001c8947 */ /* 0x000fea0003800000 */
[----:B0-----:R-:W0:Y:S02]  /*0ce0*/  LDC.64 R8, c[0x0][0x5a0] ;  /* 0x00016800ff087b82 */ /* 0x001e240000000a00 */
[----:B0-----:R-:W2:Y:S02]  /*0cf0*/  LDG.E.64 R8, desc[UR36][R8.64] ;  /* 0x0000002408087981 */ /* 0x001ea4000c1e1b00 */
[----:B--2---:R-:W-:-:S04]  /*0d00*/  ISETP.NE.U32.AND P0, PT, R8, RZ, PT ;  /* 0x000000ff0800720c */ /* 0x004fc80003f05070 */
[----:B------:R-:W-:-:S13]  /*0d10*/  ISETP.NE.AND.EX P0, PT, R9, RZ, PT, P0 ;  /* 0x000000ff0900720c */ /* 0x000fda0003f05300 */
[----:B------:R-:W-:Y:S05]  /*0d20*/  @!P0 BRA `(.L_x_9) ;  /* 0x0000000000088947 */ /* 0x000fea0003800000 */
[----:B-1----:R0:W5:Y:S01]  /*0d30*/  LD.E R91, desc[UR36][R8.64] ;  /* 0x00000024085b7980 */ /* 0x002162000c101900 */
[----:B------:R-:W-:Y:S05]  /*0d40*/  BRA `(.L_x_10) ;  /* 0x0000000000247947 */ /* 0x000fea0003800000 */
.L_x_9:
[----:B------:R-:W-:Y:S02]  /*0d50*/  ULDC.64 UR4, c[0x0][0x590] ;  /* 0x0001640000047ab9 */ /* 0x000fe40000000a00 */
[----:B------:R-:W-:-:S04]  /*0d60*/  ISETP.NE.U32.AND P0, PT, RZ, UR4, PT ;  /* 0x00000004ff007c0c */ /* 0x000fc8000bf05070 */
[----:B------:R-:W-:-:S13]  /*0d70*/  ISETP.NE.AND.EX P0, PT, RZ, UR5, PT, P0 ;  /* 0x00000005ff007c0c */ /* 0x000fda000bf05300 */
[----:B------:R-:W-:Y:S05]  /*0d80*/  @!P0 BRA `(.L_x_11) ;  /* 0x00000000000c8947 */ /* 0x000fea0003800000 */
[----:B0-----:R-:W1:Y:S02]  /*0d90*/  LDC.64 R8, c[0x0][0x590] ;  /* 0x00016400ff087b82 */ /* 0x001e640000000a00 */
[----:B-1----:R1:W5:Y:S01]  /*0da0*/  LDG.E R91, desc[UR36][R8.64] ;  /* 0x00000024085b7981 */ /* 0x002362000c1e1900 */
[----:B------:R-:W-:Y:S05]  /*0db0*/  BRA `(.L_x_10) ;  /* 0x0000000000087947 */ /* 0x000fea0003800000 */
.L_x_11:
[----:B------:R-:W-:Y:S02]  /*0dc0*/  ULDC UR4, c[0x0][0x584] ;  /* 0x0001610000047ab9 */ /* 0x000fe40000000800 */
[----:B-1----:R-:W-:-:S07]  /*0dd0*/  IMAD.U32 R91, RZ, RZ, UR4 ;  /* 0x00000004ff5b7e24 */ /* 0x002fce000f8e00ff */
.L_x_10:
[----:B------:R-:W2:Y:S01]  /*0de0*/  LDC R2, c[0x0][0x65c] ;  /* 0x00019700ff027b82 */ /* 0x000ea20000000800 */
[----:B------:R-:W-:Y:S01]  /*0df0*/  ULDC UR6, c[0x0][0x28c] ;  /* 0x0000a30000067ab9 */ /* 0x000fe20000000800 */
[----:B------:R-:W-:Y:S01]  /*0e00*/  ISETP.NE.AND P0, PT, R10, 0x2, PT ;  /* 0x000000020a00780c */ /* 0x000fe20003f05270 */
[----:B------:R-:W-:Y:S01]  /*0e10*/  UIADD3 UR6, UR6, 0x1f, URZ ;  /* 0x0000001f06067890 */ /* 0x000fe2000fffe03f */
[----:B01----:R-:W-:Y:S01]  /*0e20*/  IMAD.U32 R8, RZ, RZ, UR12 ;  /* 0x0000000cff087e24 */ /* 0x003fe2000f8e00ff */
[----:B------:R-:W-:Y:S01]  /*0e30*/  UMOV UR38, URZ ;  /* 0x0000003f00267c82 */ /* 0x000fe20008000000 */
[----:B------:R-:W-:Y:S01]  /*0e40*/  IMAD.MOV.U32 R9, RZ, RZ, RZ ;  /* 0x000000ffff097224 */ /* 0x000fe200078e00ff */
[----:B------:R-:W-:Y:S01]  /*0e50*/  USHF.R.S32.HI UR7, URZ, 0x1f, UR6 ;  /* 0x0000001f3f077899 */ /* 0x000fe20008011406 */
[----:B------:R-:W-:Y:S01]  /*0e60*/  UMOV UR39, URZ ;  /* 0x0000003f00277c82 */ /* 0x000fe20008000000 */
[----:B------:R-:W-:Y:S02]  /*0e70*/  ULDC.64 UR8, c[0x0][0x650] ;  /* 0x0001940000087ab9 */ /* 0x000fe40000000a00 */
[----:B------:R-:W-:-:S04]  /*0e80*/  ULEA.HI UR7, UR7, UR6, URZ, 0x5 ;  /* 0x0000000607077291 */ /* 0x000fc8000f8f283f */
[----:B------:R-:W-:Y:S01]  /*0e90*/  USHF.R.S32.HI UR40, URZ, 0x5, UR7 ;  /* 0x000000053f287899 */ /* 0x000fe20008011407 */
[----:B--2---:R-:W-:-:S13]  /*0ea0*/  ISETP.NE.AND P1, PT, R2, 0x1, PT ;  /* 0x000000010200780c */ /* 0x004fda0003f25270 */
[----:B------:R-:W0:Y:S01]  /*0eb0*/  @P1 LDC R19, c[0x0][0x10] ;  /* 0x00000400ff131b82 */ /* 0x000e220000000800 */
[----:B------:R-:W-:Y:S02]  /*0ec0*/  @P1 IMAD.MOV.U32 R7, RZ, RZ, RZ ;  /* 0x000000ffff071224 */ /* 0x000fe400078e00ff */
[----:B------:R-:W-:-:S05]  /*0ed0*/  @P1 IMAD.MOV.U32 R17, RZ, RZ, RZ ;  /* 0x000000ffff111224 */ /* 0x000fca00078e00ff */
[----:B------:R-:W1:Y:S01]  /*0ee0*/  @!P1 LDC R11, c[0x0][0xc] ;  /* 0x00000300ff0b9b82 */ /* 0x000e620000000800 */
[----:B------:R-:W-:Y:S01]  /*0ef0*/  ULDC UR4, c[0x0][0xc] ;  /* 0x0000030000047ab9 */ /* 0x000fe20000000800 */
[----:B------:R-:W-:Y:S02]  /*0f00*/  ULDC UR5, c[0x0][0x10] ;  /* 0x0000040000057ab9 */ /* 0x000fe40000000800 */
[----:B------:R-:W-:-:S04]  /*0f10*/  UIMAD.WIDE.U32 UR4, UR4, UR5, URZ ;  /* 0x00000005040472a5 */ /* 0x000fc8000f8e003f */
[----:B------:R-:W2:Y:S01]  /*0f20*/  LDC R2, c[0x0][0x14] ;  /* 0x00000500ff027b82 */ /* 0x000ea20000000800 */
[----:B0-----:R-:W-:-:S04]  /*0f30*/  @P1 IMAD.WIDE.U32 R18, R19, UR12, R6 ;  /* 0x0000000c13121c25 */ /* 0x001fc8000f8e0006 */
[----:B------:R-:W-:Y:S02]  /*0f40*/  @P1 IMAD.IADD R17, R19, 0x1, R17 ;  /* 0x0000000113111824 */ /* 0x000fe400078e0211 */
[----:B-1----:R-:W-:-:S04]  /*0f50*/  @!P1 IMAD.WIDE.U32 R8, R6, R11, R8 ;  /* 0x0000000b06089225 */ /* 0x002fc800078e0008 */
[----:B------:R-:W-:Y:S02]  /*0f60*/  @!P1 IMAD.MOV.U32 R18, RZ, RZ, R8 ;  /* 0x000000ffff129224 */ /* 0x000fe400078e0008 */
[----:B------:R-:W-:Y:S02]  /*0f70*/  @!P1 IMAD.MOV.U32 R17, RZ, RZ, R9 ;  /* 0x000000ffff119224 */ /* 0x000fe400078e0009 */
[----:B--2---:R-:W-:-:S04]  /*0f80*/  IMAD.WIDE.U32 R12, R2, UR4, RZ ;  /* 0x00000004020c7c25 */ /* 0x004fc8000f8e00ff */
[----:B------:R-:W-:Y:S01]  /*0f90*/  IMAD R23, R2, UR5, RZ ;  /* 0x0000000502177c24 */ /* 0x000fe2000f8e02ff */
[----:B------:R0:W-:Y:S03]  /*0fa0*/  STL.64 [R1], R12 ;  /* 0x0000000c01007387 */ /* 0x0001e60000100a00 */
[----:B------:R-:W-:Y:S01]  /*0fb0*/  IMAD.IADD R23, R13, 0x1, R23 ;  /* 0x000000010d177824 */ /* 0x000fe200078e0217 */
[----:B------:R-:W-:Y:S06]  /*0fc0*/  @P0 BRA `(.L_x_12) ;  /* 0x0000000000200947 */ /* 0x000fec0003800000 */
[----:B------:R-:W-:Y:S01]  /*0fd0*/  UISETP.GE.U32.AND UP0, UPT, UR40, 0x12, UPT ;  /* 0x000000122800788c */ /* 0x000fe2000bf06070 */
[----:B------:R-:W-:Y:S01]  /*0fe0*/  IADD3 R18, P0, R18, R12, RZ ;  /* 0x0000000c12127210 */ /* 0x000fe20007f1e0ff */
[----:B------:R-:W-:Y:S01]  /*0ff0*/  UIMAD.WIDE.U32 UR4, UR40, 0x38e38e39, URZ ;  /* 0x38e38e39280478a5 */ /* 0x000fe2000f8e003f */
[----:B------:R-:W-:-:S03]  /*1000*/  UMOV UR39, URZ ;  /* 0x0000003f00277c82 */ /* 0x000fc60008000000 */
[----:B------:R-:W-:Y:S01]  /*1010*/  USHF.R.U32.HI UR4, URZ, 0x2, UR5 ;  /* 0x000000023f047899 */ /* 0x000fe20008011605 */
[----:B------:R-:W-:-:S03]  /*1020*/  IMAD.X R17, R23, 0x1, R17, P0 ;  /* 0x0000000117117824 */ /* 0x000fc600000e0611 */
[----:B------:R-:W-:Y:S02]  /*1030*/  UIMAD UR38, UR4, -0x12, UR40 ;  /* 0xffffffee042678a4 */ /* 0x000fe4000f8e0228 */
[----:B------:R-:W-:-:S12]  /*1040*/  @UP0 ULOP3.LUT UR39, UR4, 0x1, URZ, 0xc0, !UPT ;  /* 0x0000000104270892 */ /* 0x000fd8000f8ec03f */
.L_x_12:
[----:B------:R-:W-:Y:S01]  /*1050*/  ISETP.GE.U32.AND P0, PT, R18, UR8, PT ;  /* 0x0000000812007c0c */ /* 0x000fe2000bf06070 */
[----:B------:R-:W-:Y:S01]  /*1060*/  IMAD.MOV.U32 R19, RZ, RZ, -0x1 ;  /* 0xffffffffff137424 */ /* 0x000fe200078e00ff */
[----:B------:R-:W-:Y:S01]  /*1070*/  PRMT R8, RZ, 0x7610, R8 ;  /* 0x00007610ff087816 */ /* 0x000fe20000000008 */
[----:B------:R-:W-:Y:S01]  /*1080*/  IMAD.MOV.U32 R22, RZ, RZ, -0x1 ;  /* 0xffffffffff167424 */ /* 0x000fe200078e00ff */
[----:B------:R-:W-:Y:S01]  /*1090*/  ISETP.GE.U32.AND.EX P0, PT, R17, UR9, PT, P0 ;  /* 0x0000000911007c0c */ /* 0x000fe2000bf06100 */
[----:B------:R-:W-:-:S12]  /*10a0*/  IMAD.MOV.U32 R2, RZ, RZ, -0x1 ;  /* 0xffffffffff027424 */ /* 0x000fd800078e00ff */
[----:B------:R-:W-:Y:S05]  /*10b0*/  @P0 BRA `(.L_x_13) ;  /* 0x00000004002c0947 */ /* 0x000fea0003800000 */
[----:B------:R-:W1:Y:S01]  /*10c0*/  LDC.64 R26, c[0x0][0x628] ;  /* 0x00018a00ff1a7b82 */ /* 0x000e620000000a00 */
[----:B------:R-:W-:Y:S02]  /*10d0*/  IMAD.MOV.U32 R8, RZ, RZ, R18 ;  /* 0x000000ffff087224 */ /* 0x000fe400078e0012 */
[----:B------:R-:W-:-:S05]  /*10e0*/  IMAD.MOV.U32 R9, RZ, RZ, R17 ;  /* 0x000000ffff097224 */ /* 0x000fca00078e0011 */
[----:B------:R-:W2:Y:S08]  /*10f0*/  LDC R2, c[0x0][0x630] ;  /* 0x00018c00ff027b82 */ /* 0x000eb00000000800 */
[----:B------:R-:W3:Y:S01]  /*1100*/  LDC.64 R28, c[0x0][0x620] ;  /* 0x00018800ff1c7b82 */ /* 0x000ee20000000a00 */
[----:B-1----:R-:W-:-:S04]  /*1110*/  ISETP.NE.U32.AND P0, PT, R26, RZ, PT ;  /* 0x000000ff1a00720c */ /* 0x002fc80003f05070 */
[----:B------:R-:W-:-:S13]  /*1120*/  ISETP.NE.AND.EX P0, PT, R27, RZ, PT, P0 ;  /* 0x000000ff1b00720c */ /* 0x000fda0003f05300 */
[----:B--23--:R-:W-:Y:S05]  /*1130*/  @!P0 BRA `(.L_x_14) ;  /* 0x0000000000288947 */ /* 0x00cfea0003800000 */
[----:B0-----:R-:W0:Y:S02]  /*1140*/  LDC R13, c[0x0][0x634] ;  /* 0x00018d00ff0d7b82 */ /* 0x001e240000000800 */
[----:B0-----:R-:W-:-:S05]  /*1150*/  IADD3 R13, P0, R18, R13, RZ ;  /* 0x0000000d120d7210 */ /* 0x001fca0007f1e0ff */
[----:B------:R-:W-:-:S04]  /*1160*/  IMAD.X R15, RZ, RZ, R17, P0 ;  /* 0x000000ffff0f7224 */ /* 0x000fc800000e0611 */
[----:B------:R-:W-:-:S04]  /*1170*/  IMAD.WIDE.U32 R8, R15, R26, RZ ;  /* 0x0000001a0f087225 */ /* 0x000fc800078e00ff */
[----:B------:R-:W-:-:S04]  /*1180*/  IMAD.WIDE.U32 R10, P0, R13, R27, R8 ;  /* 0x0000001b0d0a7225 */ /* 0x000fc80007800008 */
[----:B------:R-:W-:-:S04]  /*1190*/  IMAD.WIDE.U32 R8, R13, R26, RZ ;  /* 0x0000001a0d087225 */ /* 0x000fc800078e00ff */
[----:B------:R-:W-:Y:S01]  /*11a0*/  IMAD.X R13, RZ, RZ, RZ, P0 ;  /* 0x000000ffff0d7224 */ /* 0x000fe200000e06ff */
[----:B------:R-:W-:Y:S01]  /*11b0*/  IADD3 RZ, P0, R9, R10, RZ ;  /* 0x0000000a09ff7210 */ /* 0x000fe20007f1e0ff */
[----:B------:R-:W-:-:S04]  /*11c0*/  IMAD.MOV.U32 R12, RZ, RZ, R11 ;  /* 0x000000ffff0c7224 */ /* 0x000fc800078e000b */
[----:B------:R-:W-:-:S08]  /*11d0*/  IMAD.WIDE.U32.X R8, R15, R27, R12, P0 ;  /* 0x0000001b0f087225 */ /* 0x000fd000000e040c */
.L_x_14:
[----:B------:R-:W1:Y:S01]  /*11e0*/  LDC.64 R32, c[0x0][0x640] ;  /* 0x00019000ff207b82 */ /* 0x000e620000000a00 */
[-C--:B------:R-:W-:Y:S01]  /*11f0*/  SHF.R.U64 R30, R8, R2.reuse, R9 ;  /* 0x00000002081e7219 */ /* 0x080fe20000001209 */
[----:B------:R-:W-:Y:S01]  /*1200*/  IMAD.MOV.U32 R19, RZ, RZ, R17 ;  /* 0x000000ffff137224 */ /* 0x000fe200078e0011 */
[----:B------:R-:W-:Y:S01]  /*1210*/  SHF.R.U32.HI R2, RZ, R2, R9 ;  /* 0x00000002ff027219 */ /* 0x000fe20000011609 */
[----:B------:R-:W-:Y:S01]  /*1220*/  IMAD.MOV.U32 R26, RZ, RZ, 0x1 ;  /* 0x00000001ff1a7424 */ /* 0x000fe200078e00ff */
[----:B------:R-:W-:-:S03]  /*1230*/  IADD3 R11, P0, RZ, -R30, RZ ;  /* 0x8000001eff0b7210 */ /* 0x000fc60007f1e0ff */
[----:B------:R-:W2:Y:S02]  /*1240*/  LDC R10, c[0x0][0x618] ;  /* 0x00018600ff0a7b82 */ /* 0x000ea40000000800 */
[----:B------:R-:W-:-:S04]  /*1250*/  IMAD.X R9, RZ, RZ, ~R2, P0 ;  /* 0x000000ffff097224 */ /* 0x000fc800000e0e02 */
[-C--:B------:R-:W-:Y:S02]  /*1260*/  IMAD R2, R9, R28.reuse, RZ ;  /* 0x0000001c09027224 */ /* 0x080fe400078e02ff */
[----:B0-----:R-:W0:Y:S01]  /*1270*/  LDC R13, c[0x0][0x608] ;  /* 0x00018200ff0d7b82 */ /* 0x001e220000000800 */
[----:B------:R-:W-:-:S04]  /*1280*/  IMAD.WIDE.U32 R8, R11, R28, R18 ;  /* 0x0000001c0b087225 */ /* 0x000fc800078e0012 */
[----:B------:R-:W-:Y:S02]  /*1290*/  IMAD R11, R11, R29, R2 ;  /* 0x0000001d0b0b7224 */ /* 0x000fe400078e0202 */
[----:B------:R-:W-:Y:S01]  /*12a0*/  IMAD.MOV.U32 R2, RZ, RZ, -0x1 ;  /* 0xffffffffff027424 */ /* 0x000fe200078e00ff */
[----:B------:R-:W3:Y:S01]  /*12b0*/  LDC R31, c[0x0][0x658] ;  /* 0x00019600ff1f7b82 */ /* 0x000ee20000000800 */
[----:B------:R-:W-:Y:S01]  /*12c0*/  IMAD.IADD R9, R9, 0x1, R11 ;  /* 0x0000000109097824 */ /* 0x000fe200078e020b */
[----:B-1----:R-:W-:-:S04]  /*12d0*/  ISETP.NE.U32.AND P0, PT, R32, RZ, PT ;  /* 0x000000ff2000720c */ /* 0x002fc80003f05070 */
[----:B------:R-:W-:Y:S02]  /*12e0*/  ISETP.NE.AND.EX P0, PT, R33, RZ, PT, P0 ;  /* 0x000000ff2100720c */ /* 0x000fe40003f05300 */
[----:B------:R-:W1:Y:S01]  /*12f0*/  LDC R29, c[0x0][0x600] ;  /* 0x00018000ff1d7b82 */ /* 0x000e620000000800 */
[-CC-:B--2---:R-:W-:Y:S02]  /*1300*/  SHF.R.U64 R27, R8, R10.reuse, R9.reuse ;  /* 0x0000000a081b7219 */ /* 0x184fe40000001209 */
[----:B------:R-:W-:-:S05]  /*1310*/  SHF.R.U32.HI R8, RZ, R10, R9 ;  /* 0x0000000aff087219 */ /* 0x000fca0000011609 */
[----:B------:R-:W2:Y:S01]  /*1320*/  LDC R22, c[0x0][0x648] ;  /* 0x00019200ff167b82 */ /* 0x000ea20000000800 */
[-CC-:B0-----:R-:W-:Y:S02]  /*1330*/  SHF.R.U64 R34, R27, R13.reuse, R8.reuse ;  /* 0x0000000d1b227219 */ /* 0x181fe40000001208 */
[----:B------:R-:W-:-:S05]  /*1340*/  SHF.R.U32.HI R8, RZ, R13, R8 ;  /* 0x0000000dff087219 */ /* 0x000fca0000011608 */
[----:B------:R-:W0:Y:S01]  /*1350*/  LDC R24, c[0x0][0x638] ;  /* 0x00018e00ff187b82 */ /* 0x000e220000000800 */
[-CC-:B---3--:R-:W-:Y:S02]  /*1360*/  SHF.R.U64 R36, R34, R31.reuse, R8.reuse ;  /* 0x0000001f22247219 */ /* 0x188fe40000001208 */
[-C--:B------:R-:W-:Y:S02]  /*1370*/  SHF.L.U32 R2, R2, R31.reuse, RZ ;  /* 0x0000001f02027219 */ /* 0x080fe400000006ff */
[----:B------:R-:W-:Y:S01]  /*1380*/  SHF.R.U32.HI R9, RZ, R31, R8 ;  /* 0x0000001fff097219 */ /* 0x000fe20000011608 */
[----:B------:R-:W-:Y:S01]  /*1390*/  IMAD.MOV.U32 R8, RZ, RZ, R36 ;  /* 0x000000ffff087224 */ /* 0x000fe200078e0024 */
[----:B------:R-:W-:Y:S01]  /*13a0*/  LOP3.LUT R15, RZ, R2, RZ, 0x33, !PT ;  /* 0x00000002ff0f7212 */ /* 0x000fe200078e33ff */
[----:B------:R-:W3:Y:S01]  /*13b0*/  LDC R28, c[0x0][0x610] ;  /* 0x00018400ff1c7b82 */ /* 0x000ee20000000800 */
[----:B------:R-:W-:Y:S05]  /*13c0*/  @!P0 BRA `(.L_x_15) ;  /* 0x0000000000288947 */ /* 0x000fea0003800000 */
[----:B------:R-:W4:Y:S02]  /*13d0*/  LDC R13, c[0x0][0x64c] ;  /* 0x00019300ff0d7b82 */ /* 0x000f240000000800 */
[----:B----4-:R-:W-:-:S05]  /*13e0*/  IADD3 R13, P0, R36, R13, RZ ;  /* 0x0000000d240d7210 */ /* 0x010fca0007f1e0ff */
        /* <DEDUP_REMOVED lines=8> */
.L_x_15:
[----:B--2---:R-:W-:Y:S01]  /*1470*/  SHF.R.U64 R7, R8, R22, R9 ;  /* 0x0000001608077219 */ /* 0x004fe20000001209 */
[----:B-1----:R-:W-:Y:S01]  /*1480*/  VIADD R8, R29, 0xffffffff ;  /* 0xffffffff1d087836 */ /* 0x002fe20000000000 */
[----:B------:R-:W-:Y:S01]  /*1490*/  SHF.L.U32 R2, R26, R31, RZ ;  /* 0x0000001f1a027219 */ /* 0x000fe200000006ff */
[----:B------:R-:W-:Y:S01]  /*14a0*/  @P1 IMAD R21, R25, R20, R6 ;  /* 0x0000001419151224 */ /* 0x000fe200078e0206 */
[----:B------:R-:W-:Y:S01]  /*14b0*/  LOP3.LUT R15, R34, R15, RZ, 0xc0, !PT ;  /* 0x0000000f220f7212 */ /* 0x000fe200078ec0ff */
[----:B------:R-:W-:Y:S01]  /*14c0*/  IMAD.MOV R9, RZ, RZ, -R7 ;  /* 0x000000ffff097224 */ /* 0x000fe200078e0a07 */
[----:B------:R-:W-:-:S03]  /*14d0*/  LOP3.LUT R8, R27, R8, RZ, 0xc0, !PT ;  /* 0x000000081b087212 */ /* 0x000fc600078ec0ff */
[----:B------:R-:W-:Y:S02]  /*14e0*/  IMAD R6, R2, R7, R15 ;  /* 0x0000000702067224 */ /* 0x000fe400078e020f */
[----:B0-----:R-:W-:Y:S02]  /*14f0*/  IMAD R2, R9, R24, R36 ;  /* 0x0000001809027224 */ /* 0x001fe400078e0224 */
[----:B---3--:R-:W-:Y:S02]  /*1500*/  IMAD R19, R6, R28, R21 ;  /* 0x0000001c06137224 */ /* 0x008fe400078e0215 */
[----:B------:R-:W-:Y:S02]  /*1510*/  IMAD R2, R2, R29, R8 ;  /* 0x0000001d02027224 */ /* 0x000fe400078e0208 */
[----:B------:R-:W-:-:S03]  /*1520*/  IMAD.MOV.U32 R6, RZ, RZ, 0x1 ;  /* 0x00000001ff067424 */ /* 0x000fc600078e00ff */
[----:B------:R-:W-:Y:S02]  /*1530*/  SEL R22, R2, R19, !P1 ;  /* 0x0000001302167207 */ /* 0x000fe40004800000 */
[----:B------:R-:W-:Y:S01]  /*1540*/  SEL R19, R19, R2, !P1 ;  /* 0x0000000213137207 */ /* 0x000fe20004800000 */
[----:B------:R-:W-:Y:S01]  /*1550*/  IMAD.MOV.U32 R2, RZ, RZ, R30 ;  /* 0x000000ffff027224 */ /* 0x000fe200078e001e */
[----:B------:R-:W-:-:S07]  /*1560*/  PRMT R8, R6, 0x7610, R8 ;  /* 0x0000761006087816 */ /* 0x000fce0000000008 */
.L_x_13:
[----:B------:R-:W-:Y:S05]  /*1570*/  @!P2 BRA `(.L_x_16) ;  /* 0x00000000000ca947 */ /* 0x000fea0003800000 */
[----:B------:R-:W-:Y:S01]  /*1580*/  UCGABAR_WAIT ;  /* 0x0000000000007dc7 */ /* 0x000fe20008000000 */
[----:B------:R-:W-:Y:S01]  /*1590*/  CCTL.IVALL ;  /* 0x00000000ff00798f */ /* 0x000fe20002000000 */
[----:B------:R-:W-:Y:S05]  /*15a0*/  BRA `(.L_x_17) ;  /* 0x0000000000047947 */ /* 0x000fea0003800000 */
.L_x_16:
[----:B------:R-:W-:Y:S06]  /*15b0*/  BAR.SYNC.DEFER_BLOCKING 0x0 ;  /* 0x0000000000007b1d */ /* 0x000fec0000010000 */
.L_x_17:
[----:B------:R-:W-:Y:S05]  /*15c0*/  @!P4 BRA `(.L_x_18) ;  /* 0x000000540020c947 */ /* 0x000fea0003800000 */
[----:B------:R-:W-:-:S13]  /*15d0*/  ISETP.GT.U32.AND P0, PT, R35, 0x1, PT ;  /* 0x000000012300780c */ /* 0x000fda0003f04070 */
[----:B------:R-:W-:Y:S05]  /*15e0*/  @P0 EXIT ;  /* 0x000000000000094d */ /* 0x000fea0003800000 */
.L_x_19:
[----:B------:R-:W-:-:S08]  /*15f0*/  NOP ;  /* 0x0000000000007918 */ /* 0x000fd00000000000 */
[----:B------:R-:W1:Y:S02]  /*1600*/  USETMAXREG.TRY_ALLOC.CTAPOOL UP0, 0xe8 ;  /* 0x000000e8000079c8 */ /* 0x000e640008000600 */
[----:B-1----:R-:W-:-:S13]  /*1610*/  PLOP3.LUT P0, PT, PT, PT, UP0, 0x80, 0x0 ;  /* 0x000000000000781c */ /* 0x002fda0003f0f008 */
[----:B------:R-:W-:Y:S05]  /*1620*/  @!P0 BRA `(.L_x_19) ;  /* 0xfffffffc00f08947 */ /* 0x000fea000383ffff */
[----:B------:R-:W-:-:S13]  /*1630*/  LOP3.LUT P0, RZ, R8, 0xff, RZ, 0xc0, !PT ;  /* 0x000000ff08ff7812 */ /* 0x000fda000780c0ff */
[----:B------:R-:W-:Y:S05]  /*1640*/  @!P0 EXIT ;  /* 0x000000000000894d */ /* 0x000fea0003800000 */
[----:B------:R-:W1:Y:S01]  /*1650*/  S2UR UR4, SR_CgaCtaId ;  /* 0x00000000000479c3 */ /* 0x000e620000008800 */
[----:B------:R-:W-:Y:S01]  /*1660*/  VIADD R14, R14, 0xffffffff ;  /* 0xffffffff0e0e7836 */ /* 0x000fe20000000000 */
[CC--:B------:R-:W-:Y:S01]  /*1670*/  LEA.HI R4, R0.reuse, R3.reuse, RZ, 0x2 ;  /* 0x0000000300047211 */ /* 0x0c0fe200078f10ff */
[----:B------:R-:W-:Y:S01]  /*1680*/  UMOV UR41, 0x400 ;  /* 0x0000040000297882 */ /* 0x000fe20000000000 */
[----:B------:R-:W-:Y:S01]  /*1690*/  LEA.HI R0, R0, R3, RZ, 0x5 ;  /* 0x0000000300007211 */ /* 0x000fe200078f28ff */
[----:B------:R-:W-:Y:S01]  /*16a0*/  UISETP.LT.AND UP0, UPT, UR40, 0x1, UPT ;  /* 0x000000012800788c */ /* 0x000fe2000bf01270 */
[----:B------:R-:W-:Y:S01]  /*16b0*/  R2UR UR42, R14 ;  /* 0x000000000e2a72ca */ /* 0x000fe200000e0000 */
[----:B------:R-:W-:Y:S01]  /*16c0*/  ULDC UR6, c[0x0][0x284] ;  /* 0x0000a10000067ab9 */ /* 0x000fe20000000800 */
[--C-:B------:R-:W-:Y:S01]  /*16d0*/  SHF.R.S32.HI R92, RZ, 0x2, R4.reuse ;  /* 0x00000002ff5c7819 */ /* 0x100fe20000011404 */
[----:B------:R-:W-:Y:S01]  /*16e0*/  USEL UR43, UR40, 0x1, UP0 ;  /* 0x00000001282b7887 */ /* 0x000fe20008000000 */
[----:B------:R-:W-:Y:S01]  /*16f0*/  SHF.R.S32.HI R5, RZ, 0x1f, R4 ;  /* 0x0000001fff057819 */ /* 0x000fe20000011404 */
[----:B------:R-:W-:Y:S01]  /*1700*/  USHF.L.U32 UR46, UR40, 0x1, URZ ;  /* 0x00000001282e7899 */ /* 0x000fe2000800063f */
[----:B------:R-:W-:Y:S01]  /*1710*/  LOP3.LUT R94, R4, 0xfffffffc, RZ, 0xc0, !PT ;  /* 0xfffffffc045e7812 */ /* 0x000fe200078ec0ff */
[----:B------:R-:W-:Y:S01]  /*1720*/  UIADD3 UR43, -UR43, UR40, URZ ;  /* 0x000000282b2b7290 */ /* 0x000fe2000fffe13f */
[----:B------:R-:W-:-:S02]  /*1730*/  LEA.HI R5, R5, R92, RZ, 0x3 ;  /* 0x0000005c05057211 */ /* 0x000fc400078f18ff */
[----:B------:R-:W-:Y:S01]  /*1740*/  ISETP.NE.AND P0, PT, R14, RZ, PT ;  /* 0x000000ff0e00720c */ /* 0x000fe20003f05270 */
[----:B------:R-:W-:Y:S01]  /*1750*/  IMAD.IADD R94, R3, 0x1, -R94 ;  /* 0x00000001035e7824 */ /* 0x000fe200078e0a5e */
[----:B------:R-:W-:Y:S01]  /*1760*/  LOP3.LUT R5, R5, 0xfffffff8, RZ, 0xc0, !PT ;  /* 0xfffffff805057812 */ /* 0x000fe200078ec0ff */
[----:B------:R-:W-:Y:S01]  /*1770*/  USHF.L.U32 UR42, UR42, 0x3, URZ ;  /* 0x000000032a2a7899 */ /* 0x000fe2000800063f */
[----:B------:R-:W-:Y:S02]  /*1780*/  LOP3.LUT R102, R16, 0x1, RZ, 0xfc, !PT ;  /* 0x0000000110667812 */ /* 0x000fe400078efcff */
[----:B------:R-:W-:Y:S01]  /*1790*/  SEL R103, RZ, 0x1, P0 ;  /* 0x00000001ff677807 */ /* 0x000fe20000000000 */
[----:B------:R-:W-:Y:S01]  /*17a0*/  IMAD.IADD R92, R92, 0x1, -R5 ;  /* 0x000000015c5c7824 */ /* 0x000fe200078e0a05 */
[----:B-1----:R-:W-:Y:S01]  /*17b0*/  ULEA UR41, UR4, UR41, 0x18 ;  /* 0x0000002904297291 */ /* 0x002fe2000f8ec03f */
[----:B------:R-:W-:Y:S01]  /*17c0*/  SHF.R.S32.HI R5, RZ, 0x5, R0 ;  /* 0x00000005ff057819 */ /* 0x000fe20000011400 */
[----:B------:R-:W-:-:S02]  /*17d0*/  IMAD.U32 R96, RZ, RZ, UR42 ;  /* 0x0000002aff607e24 */ /* 0x000fc4000f8e00ff */
[----:B------:R-:W-:Y:S01]  /*17e0*/  UIADD3 UR47, UR41, 0x130, URZ ;  /* 0x00000130292f7890 */ /* 0x000fe2000fffe03f */
[--C-:B------:R-:W-:Y:S01]  /*17f0*/  SHF.R.S32.HI R93, RZ, 0x1f, R92.reuse ;  /* 0x0000001fff5d7819 */ /* 0x100fe2000001145c */
[----:B------:R-:W-:Y:S01]  /*1800*/  UIADD3 UR4, UR41, 0x200, URZ ;  /* 0x0000020029047890 */ /* 0x000fe2000fffe03f */
[C-C-:B------:R-:W-:Y:S01]  /*1810*/  IMAD R99, R5.reuse, -0x10, -R92.reuse ;  /* 0xfffffff005637824 */ /* 0x140fe200078e0a5c */
[----:B------:R-:W-:Y:S01]  /*1820*/  UIADD3 UR5, UR41, 0x12200, URZ ;  /* 0x0001220029057890 */ /* 0x000fe2000fffe03f */
[C---:B------:R-:W-:Y:S01]  /*1830*/  LOP3.LUT R98, R96.reuse, 0x8, RZ, 0xc0, !PT ;  /* 0x0000000860627812 */ /* 0x040fe200078ec0ff */
[----:B------:R-:W-:Y:S01]  /*1840*/  USHF.R.U32.HI UR4, URZ, 0x4, UR4 ;  /* 0x000000043f047899 */ /* 0x000fe20008011604 */
[----:B------:R-:W-:Y:S01]  /*1850*/  IMAD.U32 R95, RZ, RZ, UR47 ;  /* 0x0000002fff5f7e24 */ /* 0x000fe2000f8e00ff */
[----:B------:R-:W-:Y:S01]  /*1860*/  USHF.R.U32.HI UR5, URZ, 0x4, UR5 ;  /* 0x000000043f057899 */ /* 0x000fe20008011605 */
[----:B------:R-:W-:Y:S01]  /*1870*/  IMAD.WIDE R92, R5, 0x10, R92 ;  /* 0x00000010055c7825 */ /* 0x000fe200078e025c */
[----:B------:R-:W-:Y:S01]  /*1880*/  ULOP3.LUT UR4, UR4, 0x3fff, URZ, 0xc0, !UPT ;  /* 0x00003fff04047892 */ /* 0x000fe2000f8ec03f */
[----:B------:R-:W-:Y:S01]  /*1890*/  LOP3.LUT R96, R96, 0x8, RZ, 0xc, !PT ;  /* 0x0000000860607812 */ /* 0x000fe200078e0cff */
[----:B------:R-:W-:Y:S01]  /*18a0*/  ULOP3.LUT UR5, UR5, 0x3fff, URZ, 0xc0, !UPT ;  /* 0x00003fff05057892 */ /* 0x000fe2000f8ec03f */
[----:B------:R-:W-:Y:S01]  /*18b0*/  VIADD R97, R95, UR42 ;  /* 0x0000002a5f617c36 */ /* 0x000fe20008000000 */
[----:B------:R-:W-:Y:S01]  /*18c0*/  LOP3.LUT R98, R98, 0x18, RZ, 0x3c, !PT ;  /* 0x0000001862627812 */ /* 0x000fe200078e3cff */
[----:B------:R-:W-:Y:S01]  /*18d0*/  VIADD R99, R99, UR6 ;  /* 0x0000000663637c36 */ /* 0x000fe20008000000 */
[----:B------:R-:W-:-:S02]  /*18e0*/  ULOP3.LUT UR44, UR4, 0x10000, URZ, 0xfc, !UPT ;  /* 0x00010000042c7892 */ /* 0x000fc4000f8efc3f */
[----:B------:R-:W-:-:S12]  /*18f0*/  ULOP3.LUT UR45, UR5, 0x10000, URZ, 0xfc, !UPT ;  /* 0x00010000052d7892 */ /* 0x000fd8000f8efc3f */
.L_x_167:
[----:B------:R-:W-:Y:S01]  /*1900*/  SHF.L.U32 R0, R103, 0x1f, RZ ;  /* 0x0000001f67007819 */ /* 0x000fe200000006ff */
[----:B------:R-:W-:Y:S02]  /*1910*/  ULDC UR4, c[0x0][0x28c] ;  /* 0x0000a30000047ab9 */ /* 0x000fe40000000800 */
[----:B------:R-:W-:Y:S01]  /*1920*/  ISETP.LT.AND P1, PT, RZ, UR4, PT ;  /* 0x00000004ff007c0c */ /* 0x000fe2000bf21270 */
[----:B------:R-:W1:Y:S02]  /*1930*/  SYNCS.PHASECHK.TRANS64.TRYWAIT P0, [R95+UR42], R0 ;  /* 0x000000005f0075a7 */ /* 0x000e64000800016a */
[----:B-1-34-:R-:W-:Y:S10]  /*1940*/  @!P0 BRA `(.L_x_20) ;  /* 0x00000068004c8947 */ /* 0x01aff40003800000 */
.L_x_203:
[----:B------:R-:W-:Y:S05]  /*1950*/  @P1 BRA `(.L_x_21) ;  /* 0x0000000000401947 */ /* 0x000fea0003800000 */
[----:B-1----:R-:W-:Y:S01]  /*1960*/  MOV R0, 0x0 ;  /* 0x0000000000007802 */ /* 0x002fe20000000f00 */
[----:B------:R-:W-:Y:S01]  /*1970*/  ULDC.64 UR4, c[0x4][0x68] ;  /* 0x01001a0000047ab9 */ /* 0x000fe20000000a00 */
[----:B------:R-:W-:Y:S01]  /*1980*/  ULDC.64 UR6, c[0x4][0x8] ;  /* 0x0100020000067ab9 */ /* 0x000fe20000000a00 */
[----:B------:R-:W-:Y:S01]  /*1990*/  IMAD.U32 R4, RZ, RZ, UR4 ;  /* 0x00000004ff047e24 */ /* 0x000fe2000f8e00ff */
[----:B------:R1:W2:Y:S01]  /*19a0*/  LDC.64 R14, c[0x4][R0] ;  /* 0x01000000000e7b82 */ /* 0x0002a20000000a00 */
[----:B------:R-:W-:Y:S01]  /*19b0*/  IMAD.U32 R5, RZ, RZ, UR5 ;  /* 0x00000005ff057e24 */ /* 0x000fe2000f8e00ff */
[----:B------:R-:W-:Y:S01]  /*19c0*/  ULDC.64 UR4, c[0x4][0x70] ;  /* 0x01001c0000047ab9 */ /* 0x000fe20000000a00 */
[----:B------:R-:W-:Y:S02]  /*19d0*/  IMAD.U32 R10, RZ, RZ, UR6 ;  /* 0x00000006ff0a7e24 */ /* 0x000fe4000f8e00ff */
[----:B------:R-:W-:Y:S02]  /*19e0*/  IMAD.U32 R6, RZ, RZ, UR4 ;  /* 0x00000004ff067e24 */ /* 0x000fe4000f8e00ff */
[----:B------:R-:W-:-:S02]  /*19f0*/  IMAD.U32 R7, RZ, RZ, UR5 ;  /* 0x00000005ff077e24 */ /* 0x000fc4000f8e00ff */
[----:B------:R-:W-:Y:S02]  /*1a00*/  IMAD.U32 R11, RZ, RZ, UR7 ;  /* 0x00000007ff0b7e24 */ /* 0x000fe4000f8e00ff */
[----:B------:R-:W-:Y:S02]  /*1a10*/  IMAD.MOV.U32 R8, RZ, RZ, 0x1e1 ;  /* 0x000001e1ff087424 */ /* 0x000fe400078e00ff */
[----:B0-----:R-:W-:Y:S02]  /*1a20*/  IMAD.MOV.U32 R12, RZ, RZ, 0x1 ;  /* 0x00000001ff0c7424 */ /* 0x001fe400078e00ff */
[----:B-1----:R-:W-:-:S07]  /*1a30*/  IMAD.MOV.U32 R13, RZ, RZ, RZ ;  /* 0x000000ffff0d7224 */ /* 0x002fce00078e00ff */
[----:B------:R-:W-:-:S07]  /*1a40*/  LEPC R20, `(.L_x_21) ;  /* 0x000000001014794e */ /* 0x000fce0000000000 */
[----:B--2--5:R-:W-:Y:S05]  /*1a50*/  CALL.ABS.NOINC R14 ;  /* 0x000000000e007343 */ /* 0x024fea0003c00000 */
.L_x_21:
[----:B------:R-:W-:-:S13]  /*1a60*/  ISETP.NE.AND P0, PT, R102, 0x3, PT ;  /* 0x000000036600780c */ /* 0x000fda0003f05270 */
[----:B------:R-:W-:Y:S05]  /*1a70*/  @!P0 BRA `(.L_x_22) ;  /* 0x0000000000048947 */ /* 0x000fea0003800000 */
[----:B------:R-:W-:Y:S01]  /*1a80*/  BPT.TRAP 0x1 ;  /* 0x000000040000795c */ /* 0x000fe20000300000 */
.L_x_22:
[----:B------:R-:W-:Y:S02]  /*1a90*/  IMAD.U32 R3, RZ, RZ, UR38 ;  /* 0x00000026ff037e24 */ /* 0x000fe4000f8e00ff */
[----:B-1----:R-:W-:-:S03]  /*1aa0*/  IMAD.U32 R0, RZ, RZ, UR39 ;  /* 0x00000027ff007e24 */ /* 0x002fc6000f8e00ff */
[----:B------:R-:W-:Y:S02]  /*1ab0*/  LEA R3, R3, UR41, 0x3 ;  /* 0x0000002903037c11 */ /* 0x000fe4000f8e18ff */
[----:B------:R-:W-:-:S04]  /*1ac0*/  SHF.L.U32 R0, R0, 0x1f, RZ ;  /* 0x0000001f00007819 */ /* 0x000fc800000006ff */
[----:B------:R1:W2:Y:S01]  /*1ad0*/  SYNCS.PHASECHK.TRANS64.TRYWAIT P1, [R3+URZ], R0 ;  /* 0x00000000030075a7 */ /* 0x0002a2000802017f */
[----:B------:R-:W-:Y:S05]  /*1ae0*/  @!P0 BRA `(.L_x_23) ;  /* 0x0000000000048947 */ /* 0x000fea0003800000 */
[----:B------:R-:W-:Y:S01]  /*1af0*/  BPT.TRAP 0x1 ;  /* 0x000000040000795c */ /* 0x000fe20000300000 */
.L_x_23:
[----:B--2---:R-:W-:Y:S05]  /*1b00*/  @P1 BRA `(.L_x_24) ;  /* 0x0000000000081947 */ /* 0x004fea0003800000 */
[----:B------:R-:W2:Y:S02]  /*1b10*/  SYNCS.PHASECHK.TRANS64.TRYWAIT P1, [R3+URZ], R0 ;  /* 0x00000000030075a7 */ /* 0x000ea4000802017f */
[----:B--2---:R-:W-:Y:S05]  /*1b20*/  @!P1 BRA `(.L_x_25) ;  /* 0x0000006400e89947 */ /* 0x004fea0003800000 */
.L_x_24:
[----:B------:R-:W-:Y:S05]  /*1b30*/  WARPSYNC.ALL ;  /* 0x0000000000007948 */ /* 0x000fea0003800000 */
[----:B------:R-:W-:Y:S01]  /*1b40*/  ULEA UR4, UR38, UR44, 0x8 ;  /* 0x0000002c26047291 */ /* 0x000fe2000f8e403f */
[----:B------:R-:W-:Y:S01]  /*1b50*/  WARPGROUP.ARRIVE ;  /* 0x00000000000079c5 */ /* 0x000fe20000000000 */
[----:B------:R-:W-:Y:S01]  /*1b60*/  ULEA UR6, UR38, UR45, 0x9 ;  /* 0x0000002d26067291 */ /* 0x000fe2000f8e483f */
[----:B-12---:R-:W-:Y:S01]  /*1b70*/  IMAD.U32 R0, RZ, RZ, UR43 ;  /* 0x0000002bff007e24 */ /* 0x006fe2000f8e00ff */
[----:B------:R-:W-:Y:S01]  /*1b80*/  UMOV UR5, 0x80000020 ;  /* 0x8000002000057882 */ /* 0x000fe20000000000 */
[----:B------:R-:W-:-:S03]  /*1b90*/  UMOV UR7, 0x80000020 ;  /* 0x8000002000077882 */ /* 0x000fc60000000000 */
[----:B------:R-:W-:-:S03]  /*1ba0*/  ISETP.GE.AND P1, PT, R0, 0x1, PT ;  /* 0x000000010000780c */ /* 0x000fc60003f26270 */
[----:B------:R-:W-:Y:S01]  /*1bb0*/  HGMMA.64x128x16.F32 R24, gdesc[UR4], RZ, !UPT, gsb0 ;  /* 0x01e00000041879f0 */ /* 0x000fe2000c0008ff */
[----:B------:R-:W-:Y:S02]  /*1bc0*/  UIADD3 UR4, UR4, 0x2, URZ ;  /* 0x0000000204047890 */ /* 0x000fe4000fffe03f */
[----:B------:R-:W-:Y:S01]  /*1bd0*/  UIADD3 UR6, UR6, 0x2, URZ ;  /* 0x0000000206067890 */ /* 0x000fe2000fffe03f */
[----:B------:R-:W-:Y:S01]  /*1be0*/  UMOV UR5, 0x80000020 ;  /* 0x8000002000057882 */ /* 0x000fe20000000000 */
[----:B------:R-:W-:Y:S01]  /*1bf0*/  UMOV UR7, 0x80000020 ;  /* 0x8000002000077882 */ /* 0x000fe20000000000 */
[----:B------:R-:W-:Y:S02]  /*1c00*/  WARPGROUP.DEPBAR.LE gsb0, 0x0 ;  /* 0x00008000000079c5 */ /* 0x000fe40000010000 */
[----:B------:R-:W-:-:S06]  /*1c10*/  WARPGROUP.ARRIVE ;  /* 0x00000000000079c5 */ /* 0x000fcc0000000000 */
[----:B------:R-:W-:Y:S03]  /*1c20*/  HGMMA.64x128x16.F32 R24, gdesc[UR4], R24, gsb0 ;  /* 0x01e00000041879f0 */ /* 0x000fe60008000818 */
[----:B------:R-:W-:Y:S02]  /*1c30*/  WARPGROUP.DEPBAR.LE gsb0, 0x0 ;  /* 0x00008000000079c5 */ /* 0x000fe40000010000 */
[----:B------:R-:W-:Y:S05]  /*1c40*/  @!P1 BRA `(.L_x_26) ;  /* 0x0000000000d49947 */ /* 0x000fea0003800000 */
[----:B------:R-:W-:Y:S01]  /*1c50*/  UIADD3 UR4, UR38, 0x1, URZ ;  /* 0x0000000126047890 */ /* 0x000fe2000fffe03f */
[----:B------:R-:W-:Y:S02]  /*1c60*/  IMAD.U32 R0, RZ, RZ, UR43 ;  /* 0x0000002bff007e24 */ /* 0x000fe4000f8e00ff */
[----:B------:R-:W-:Y:S01]  /*1c70*/  IMAD.U32 R3, RZ, RZ, UR38 ;  /* 0x00000026ff037e24 */ /* 0x000fe2000f8e00ff */
[----:B------:R-:W-:-:S04]  /*1c80*/  UISETP.NE.AND UP0, UPT, UR4, 0x12, UPT ;  /* 0x000000120400788c */ /* 0x000fc8000bf05270 */
[----:B------:R-:W-:Y:S02]  /*1c90*/  USEL UR5, URZ, 0x1, UP0 ;  /* 0x000000013f057887 */ /* 0x000fe40008000000 */
[----:B------:R-:W-:Y:S02]  /*1ca0*/  USEL UR8, UR4, URZ, UP0 ;  /* 0x0000003f04087287 */ /* 0x000fe40008000000 */
[----:B------:R-:W-:-:S06]  /*1cb0*/  ULOP3.LUT UR5, UR39, UR5, URZ, 0x3c, !UPT ;  /* 0x0000000527057292 */ /* 0x000fcc000f8e3c3f */
[----:B------:R-:W-:-:S07]  /*1cc0*/  IMAD.U32 R6, RZ, RZ, UR5 ;  /* 0x00000005ff067e24 */ /* 0x000fce000f8e00ff */
.L_x_33:
[----:B------:R-:W-:Y:S05]  /*1cd0*/  @!P0 BRA `(.L_x_27) ;  /* 0x0000000000048947 */ /* 0x000fea0003800000 */
[----:B------:R-:W-:Y:S01]  /*1ce0*/  BPT.TRAP 0x1 ;  /* 0x000000040000795c */ /* 0x000fe20000300000 */
.L_x_27:
[----:B------:R-:W-:Y:S01]  /*1cf0*/  ULEA UR4, UR8, UR41, 0x3 ;  /* 0x0000002908047291 */ /* 0x000fe2000f8e183f */
[----:B------:R-:W-:-:S08]  /*1d00*/  SHF.L.U32 R4, R6, 0x1f, RZ ;  /* 0x0000001f06047819 */ /* 0x000fd000000006ff */
[----:B------:R1:W2:Y:S01]  /*1d10*/  SYNCS.PHASECHK.TRANS64.TRYWAIT P1, [UR4], R4 ;  /* 0x00000004ff0075a7 */ /* 0x0002a20008020144 */
[----:B------:R-:W-:Y:S05]  /*1d20*/  @!P0 BRA `(.L_x_28) ;  /* 0x0000000000048947 */ /* 0x000fea0003800000 */
[----:B------:R-:W-:Y:S01]  /*1d30*/  BPT.TRAP 0x1 ;  /* 0x000000040000795c */ /* 0x000fe20000300000 */
.L_x_28:
[----:B--2---:R-:W-:Y:S05]  /*1d40*/  @P1 BRA `(.L_x_29) ;  /* 0x0000000000081947 */ /* 0x004fea0003800000 */
[----:B------:R-:W2:Y:S02]  /*1d50*/  SYNCS.PHASECHK.TRANS64.TRYWAIT P1, [UR4], R4 ;  /* 0x00000004ff0075a7 */ /* 0x000ea40008020144 */
[----:B--2---:R-:W-:Y:S05]  /*1d60*/  @!P1 BRA `(.L_x_30) ;  /* 0x00000064006c9947 */ /* 0x004fea0003800000 */
.L_x_29:
[----:B------:R-:W-:Y:S01]  /*1d70*/  ULEA UR4, UR8, UR44, 0x8 ;  /* 0x0000002c08047291 */ /* 0x000fe2000f8e403f */
[----:B------:R-:W-:Y:S01]  /*1d80*/  WARPGROUP.ARRIVE ;  /* 0x00000000000079c5 */ /* 0x000fe20000000000 */
[----:B------:R-:W-:Y:S01]  /*1d90*/  ULEA UR6, UR8, UR45, 0x9 ;  /* 0x0000002d08067291 */ /* 0x000fe2000f8e483f */
[----:B------:R-:W-:Y:S01]  /*1da0*/  UMOV UR5, 0x80000020 ;  /* 0x8000002000057882 */ /* 0x000fe20000000000 */
[----:B------:R-:W-:-:S07]  /*1db0*/  UMOV UR7, 0x80000020 ;  /* 0x8000002000077882 */ /* 0x000fce0000000000 */
[----:B------:R-:W-:Y:S01]  /*1dc0*/  HGMMA.64x128x16.F32 R24, gdesc[UR4], R24, gsb0 ;  /* 0x01e00000041879f0 */ /* 0x000fe20008000818 */
        /* <DEDUP_REMOVED lines=9> */
[----:B------:R-:W-:Y:S01]  /*1e60*/  BPT.TRAP 0x1 ;  /* 0x000000040000795c */ /* 0x000fe20000300000 */
.L_x_31:
[----:B------:R-:W-:-:S13]  /*1e70*/  ISETP.NE.AND P1, PT, R89, RZ, PT ;  /* 0x000000ff5900720c */ /* 0x000fda0003f25270 */
[----:B-12---:R-:W-:-:S05]  /*1e80*/  @P1 LEA R4, R3, UR41, 0x3 ;  /* 0x0000002903041c11 */ /* 0x006fca000f8e18ff */
[----:B------:R-:W-:-:S05]  /*1e90*/  @P1 VIADD R5, R4, 0x90 ;  /* 0x0000009004051836 */ /* 0x000fca0000000000 */
[----:B------:R-:W-:-:S04]  /*1ea0*/  @P1 PRMT R5, R88, 0x654, R5 ;  /* 0x0000065458051816 */ /* 0x000fc80000000005 */
[----:B------:R1:W-:Y:S01]  /*1eb0*/  @P1 SYNCS.ARRIVE.TRANS64.RED.A1T0 RZ, [R5+URZ], RZ ;  /* 0x000000ff05ff19a7 */ /* 0x0003e2000810043f */
[----:B------:R-:W-:-:S13]  /*1ec0*/  ISETP.GT.U32.AND P1, PT, R16, 0x1, PT ;  /* 0x000000011000780c */ /* 0x000fda0003f24070 */
[----:B-1----:R-:W-:Y:S05]  /*1ed0*/  @P1 BRA `(.L_x_32) ;  /* 0x0000000000041947 */ /* 0x002fea0003800000 */
[----:B------:R-:W-:Y:S01]  /*1ee0*/  BPT.TRAP 0x1 ;  /* 0x000000040000795c */ /* 0x000fe20000300000 */
.L_x_32:
[----:B------:R-:W-:Y:S01]  /*1ef0*/  UIADD3 UR8, UR8, 0x1, URZ ;  /* 0x0000000108087890 */ /* 0x000fe2000fffe03f */
[C---:B------:R-:W-:Y:S01]  /*1f00*/  ISETP.GT.AND P2, PT, R0.reuse, 0x1, PT ;  /* 0x000000010000780c */ /* 0x040fe20003f44270 */
[----:B------:R-:W-:Y:S02]  /*1f10*/  VIADD R3, R3, 0x1 ;  /* 0x0000000103037836 */ /* 0x000fe40000000000 */
[----:B------:R-:W-:Y:S01]  /*1f20*/  UISETP.NE.AND UP0, UPT, UR8, 0x12, UPT ;  /* 0x000000120800788c */ /* 0x000fe2000bf05270 */
[----:B------:R-:W-:Y:S02]  /*1f30*/  VIADD R0, R0, 0xffffffff ;  /* 0xffffffff00007836 */ /* 0x000fe40000000000 */
[C---:B------:R-:W-:Y:S01]  /*1f40*/  ISETP.NE.AND P1, PT, R3.reuse, 0x12, PT ;  /* 0x000000120300780c */ /* 0x040fe20003f25270 */
[----:B------:R-:W-:Y:S02]  /*1f50*/  USEL UR4, URZ, 0x1, UP0 ;  /* 0x000000013f047887 */ /* 0x000fe40008000000 */
[----:B------:R-:W-:Y:S01]  /*1f60*/  USEL UR8, UR8, URZ, UP0 ;  /* 0x0000003f08087287 */ /* 0x000fe20008000000 */
[----:B------:R-:W-:-:S03]  /*1f70*/  SEL R3, R3, RZ, P1 ;  /* 0x000000ff03037207 */ /* 0x000fc60000800000 */
[----:B------:R-:W-:Y:S01]  /*1f80*/  LOP3.LUT R6, R6, UR4, RZ, 0x3c, !PT ;  /* 0x0000000406067c12 */ /* 0x000fe2000f8e3cff */
[----:B------:R-:W-:Y:S07]  /*1f90*/  @P2 BRA `(.L_x_33) ;  /* 0xfffffffc004c2947 */ /* 0x000fee000383ffff */
.L_x_26:
[----:B------:R-:W1:Y:S01]  /*1fa0*/  LDC R0, c[0x0][0x28c] ;  /* 0x0000a300ff007b82 */ /* 0x000e620000000800 */
[----:B------:R2:W-:Y:S01]  /*1fb0*/  SYNCS.ARRIVE.TRANS64.A1T0 RZ, [R96+UR47], RZ ;  /* 0x000000ff60ff79a7 */ /* 0x0005e2000810002f */
[----:B-1----:R-:W-:-:S13]  /*1fc0*/  ISETP.GE.AND P1, PT, R0, 0x1, PT ;  /* 0x000000010000780c */ /* 0x002fda0003f26270 */
[----:B--2---:R-:W-:Y:S05]  /*1fd0*/  @!P1 BRA `(.L_x_34) ;  /* 0x0000000000449947 */ /* 0x004fea0003800000 */
[----:B------:R-:W-:Y:S05]  /*1fe0*/  @!P0 BRA `(.L_x_35) ;  /* 0x0000000000048947 */ /* 0x000fea0003800000 */
[----:B------:R-:W-:Y:S01]  /*1ff0*/  BPT.TRAP 0x1 ;  /* 0x000000040000795c */ /* 0x000fe20000300000 */
.L_x_35:
[----:B------:R-:W-:-:S13]  /*2000*/  ISETP.NE.AND P0, PT, R89, RZ, PT ;  /* 0x000000ff5900720c */ /* 0x000fda0003f05270 */
[----:B------:R-:W-:-:S05]  /*2010*/  VOTEU.ANY UP0, P0 ;  /* 0x00000000003f7886 */ /* 0x000fca0000000100 */
[----:B------:R-:W-:-:S06]  /*2020*/  @UP0 UIADD3 UR4, UR43, UR38, URZ ;  /* 0x000000262b040290 */ /* 0x000fcc000fffe03f */
[----:B------:R-:W-:Y:S02]  /*2030*/  IMAD.U32 R4, RZ, RZ, UR4 ;  /* 0x00000004ff047e24 */ /* 0x000fe4000f8e00ff */
[----:B------:R-:W-:Y:S02]  /*2040*/  IMAD.U32 R3, RZ, RZ, UR4 ;  /* 0x00000004ff037e24 */ /* 0x000fe4000f8e00ff */
[----:B------:R-:W-:-:S05]  /*2050*/  @P0 IMAD.WIDE.U32 R4, R4, 0x38e38e39, RZ ;  /* 0x38e38e3904040825 */ /* 0x000fca00078e00ff */
[----:B------:R-:W-:-:S05]  /*2060*/  @P0 SHF.R.U32.HI R0, RZ, 0x2, R5 ;  /* 0x00000002ff000819 */ /* 0x000fca0000011605 */
[----:B------:R-:W-:-:S05]  /*2070*/  @P0 IMAD R0, R0, -0x12, R3 ;  /* 0xffffffee00000824 */ /* 0x000fca00078e0203 */
[----:B------:R-:W-:-:S05]  /*2080*/  @P0 LEA R0, R0, UR41, 0x3 ;  /* 0x0000002900000c11 */ /* 0x000fca000f8e18ff */
[----:B------:R-:W-:-:S05]  /*2090*/  @P0 VIADD R3, R0, 0x90 ;  /* 0x0000009000030836 */ /* 0x000fca0000000000 */
[----:B------:R-:W-:-:S04]  /*20a0*/  @P0 PRMT R3, R88, 0x654, R3 ;  /* 0x0000065458030816 */ /* 0x000fc80000000003 */
[----:B------:R1:W-:Y:S01]  /*20b0*/  @P0 SYNCS.ARRIVE.TRANS64.RED.A1T0 RZ, [R3+URZ], RZ ;  /* 0x000000ff03ff09a7 */ /* 0x0003e2000810043f */
[----:B------:R-:W-:-:S13]  /*20c0*/  ISETP.GT.U32.AND P0, PT, R16, 0x1, PT ;  /* 0x000000011000780c */ /* 0x000fda0003f04070 */
[----:B-1----:R-:W-:Y:S05]  /*20d0*/  @P0 BRA `(.L_x_34) ;  /* 0x0000000000040947 */ /* 0x002fea0003800000 */
[----:B------:R-:W-:Y:S01]  /*20e0*/  BPT.TRAP 0x1 ;  /* 0x000000040000795c */ /* 0x000fe20000300000 */
.L_x_34:
[----:B------:R-:W-:Y:S01]  /*20f0*/  SHF.L.U32 R0, R103, 0x1f, RZ ;  /* 0x0000001f67007819 */ /* 0x000fe200000006ff */
[----:B------:R-:W-:Y:S01]  /*2100*/  UIADD3 UR38, UR46, UR38, URZ ;  /* 0x000000262e267290 */ /* 0x000fe2000fffe03f */
[----:B------:R-:W1:Y:S01]  /*2110*/  LDC R9, c[0x0][0x288] ;  /* 0x0000a200ff097b82 */ /* 0x000e620000000800 */
[----:B------:R-:W-:Y:S01]  /*2120*/  UISETP.GE.U32.AND UP1, UPT, UR46, 0x12, UPT ;  /* 0x000000122e00788c */ /* 0x000fe2000bf26070 */
[----:B------:R-:W-:Y:S01]  /*2130*/  IMAD.SHL.U32 R10, R94, 0x2, RZ ;  /* 0x000000025e0a7824 */ /* 0x000fe200078e00ff */
[----:B------:R-:W-:Y:S02]  /*2140*/  UISETP.GT.U32.AND UP0, UPT, UR38, 0x11, UPT ;  /* 0x000000112600788c */ /* 0x000fe4000bf04070 */
[----:B------:R-:W-:Y:S02]  /*2150*/  UIMAD.WIDE.U32 UR4, UR38, 0x38e38e39, URZ ;  /* 0x38e38e39260478a5 */ /* 0x000fe4000f8e003f */
[----:B------:R-:W-:Y:S01]  /*2160*/  UISETP.LT.U32.AND UP0, UPT, UR46, 0x12, UP0 ;  /* 0x000000122e00788c */ /* 0x000fe20008701070 */
[----:B------:R-:W2:Y:S01]  /*2170*/  SYNCS.PHASECHK.TRANS64.TRYWAIT P0, [R95+UR42+0x10], R0 ;  /* 0x000010005f0075a7 */ /* 0x000ea2000800016a */
[----:B------:R-:W-:Y:S01]  /*2180*/  USHF.R.U32.HI UR4, URZ, 0x2, UR5 ;  /* 0x000000023f047899 */ /* 0x000fe20008011605 */
[----:B------:R-:W-:Y:S01]  /*2190*/  SHF.R.S32.HI R11, RZ, 0x1f, R10 ;  /* 0x0000001fff0b7819 */ /* 0x000fe2000001140a */
[----:B------:R-:W-:-:S02]  /*21a0*/  USEL UR6, URZ, 0x1, !UP0 ;  /* 0x000000013f067887 */ /* 0x000fc4000c000000 */
[----:B------:R-:W-:Y:S02]  /*21b0*/  UIMAD UR38, UR4, -0x12, UR38 ;  /* 0xffffffee042678a4 */ /* 0x000fe4000f8e0226 */
[----:B------:R-:W-:-:S04]  /*21c0*/  ULOP3.LUT UR39, UR39, UR6, URZ, 0x3c, !UPT ;  /* 0x0000000627277292 */ /* 0x000fc8000f8e3c3f */
[----:B------:R-:W-:Y:S01]  /*21d0*/  @UP1 ULOP3.LUT UR39, UR39, 0x1, UR4, 0x78, !UPT ;  /* 0x0000000127271892 */ /* 0x000fe2000f8e7804 */
[----:B-12---:R-:W-:Y:S11]  /*21e0*/  @!P0 BRA `(.L_x_36) ;  /* 0x0000006000648947 */ /* 0x006ff60003800000 */
.L_x_204:
[----:B-1----:R-:W-:Y:S01]  /*21f0*/  IMAD.SHL.U32 R0, R19, 0x40, RZ ;  /* 0x0000004013007824 */ /* 0x002fe200078e00ff */
[----:B------:R-:W-:Y:S01]  /*2200*/  ULDC UR6, c[0x0][0x284] ;  /* 0x0000a10000067ab9 */ /* 0x000fe20000000800 */
[----:B------:R-:W-:Y:S01]  /*2210*/  IMAD.SHL.U32 R20, R22, 0x80, RZ ;  /* 0x0000008016147824 */ /* 0x000fe200078e00ff */
[----:B0-----:R-:W-:Y:S01]  /*2220*/  SHF.R.S32.HI R13, RZ, 0x1f, R2 ;  /* 0x0000001fff0d7819 */ /* 0x001fe20000011402 */
[----:B------:R-:W-:Y:S01]  /*2230*/  ULDC.64 UR4, c[0x0][0x5d0] ;  /* 0x0001740000047ab9 */ /* 0x000fe20000000a00 */
[----:B------:R-:W-:Y:S01]  /*2240*/  ISETP.GE.AND P0, PT, R0, UR6, PT ;  /* 0x0000000600007c0c */ /* 0x000fe2000bf06270 */
[----:B------:R-:W-:Y:S01]  /*2250*/  IMAD.WIDE.U32 R4, R2, UR4, R10 ;  /* 0x0000000402047c25 */ /* 0x000fe2000f8e000a */
[----:B------:R-:W-:Y:S02]  /*2260*/  SHF.R.S32.HI R21, RZ, 0x1f, R20 ;  /* 0x0000001fff157819 */ /* 0x000fe40000011414 */
[C---:B------:R-:W-:Y:S01]  /*2270*/  ISETP.GE.OR P0, PT, R20.reuse, R9, P0 ;  /* 0x000000091400720c */ /* 0x040fe20000706670 */
[----:B------:R-:W-:Y:S01]  /*2280*/  IMAD R3, R13, UR4, RZ ;  /* 0x000000040d037c24 */ /* 0x000fe2000f8e02ff */
[----:B------:R-:W-:-:S03]  /*2290*/  IADD3 R4, P1, R20, R4, RZ ;  /* 0x0000000414047210 */ /* 0x000fc60007f3e0ff */
[----:B------:R-:W-:-:S05]  /*22a0*/  IMAD R3, R2, UR5, R3 ;  /* 0x0000000502037c24 */ /* 0x000fca000f8e0203 */
[----:B------:R-:W-:-:S03]  /*22b0*/  IADD3.X R5, R21, R5, R3, P1, !PT ;  /* 0x0000000515057210 */ /* 0x000fc60000ffe403 */
[----:B------:R-:W-:Y:S05]  /*22c0*/  @P0 BRA `(.L_x_37) ;  /* 0x0000004000300947 */ /* 0x000fea0003800000 */
[----:B------:R-:W0:Y:S01]  /*22d0*/  LDC.64 R6, c[0x0][0x5c8] ;  /* 0x00017200ff067b82 */ /* 0x000e220000000a00 */
[----:B-----5:R-:W-:Y:S01]  /*22e0*/  FSETP.NEU.AND P0, PT, R91, RZ, PT ;  /* 0x000000ff5b00720b */ /* 0x020fe20003f0d000 */
[----:B------:R-:W-:Y:S01]  /*22f0*/  IMAD R3, R94, -0x2, R9 ;  /* 0xfffffffe5e037824 */ /* 0x000fe200078e0209 */
[----:B------:R-:W-:Y:S01]  /*2300*/  BSSY B0, `(.L_x_37) ;  /* 0x0000408000007945 */ /* 0x000fe20003800000 */
[----:B------:R-:W-:-:S04]  /*2310*/  IMAD.WIDE R104, R19, 0x40, R92 ;  /* 0x0000004013687825 */ /* 0x000fc800078e025c */
[----:B------:R-:W-:Y:S02]  /*2320*/  IMAD.IADD R3, R3, 0x1, -R20 ;  /* 0x0000000103037824 */ /* 0x000fe400078e0a14 */
[----:B------:R-:W-:-:S03]  /*2330*/  IMAD.IADD R0, R99, 0x1, -R0 ;  /* 0x0000000163007824 */ /* 0x000fc600078e0a00 */
[----:B------:R-:W-:-:S04]  /*2340*/  ISETP.GT.AND P2, PT, R3, RZ, PT ;  /* 0x000000ff0300720c */ /* 0x000fc80003f44270 */
[----:B------:R-:W-:Y:S01]  /*2350*/  ISETP.GT.AND P1, PT, R0, RZ, P2 ;  /* 0x000000ff0000720c */ /* 0x000fe20001724270 */
[-C--:B0-----:R-:W-:Y:S02]  /*2360*/  IMAD R8, R105, R6.reuse, RZ ;  /* 0x0000000669087224 */ /* 0x081fe400078e02ff */
[----:B------:R-:W-:-:S04]  /*2370*/  IMAD.WIDE.U32 R106, R104, R6, R4 ;  /* 0x00000006686a7225 */ /* 0x000fc800078e0004 */
[----:B------:R-:W-:-:S04]  /*2380*/  IMAD R5, R104, R7, R8 ;  /* 0x0000000768057224 */ /* 0x000fc800078e0208 */
[----:B------:R-:W-:Y:S01]  /*2390*/  IMAD.IADD R9, R107, 0x1, R5 ;  /* 0x000000016b097824 */ /* 0x000fe200078e0205 */
[----:B------:R-:W-:Y:S06]  /*23a0*/  @!P0 BRA `(.L_x_38) ;  /* 0x0000002c00248947 */ /* 0x000fec0003800000 */
[----:B------:R-:W0:Y:S01]  /*23b0*/  LDC.64 R108, c[0x0][0x5b8] ;  /* 0x00016e00ff6c7b82 */ /* 0x000e220000000a00 */
[----:B------:R-:W-:-:S07]  /*23c0*/  ULDC.64 UR4, c[0x0][0x5c0] ;  /* 0x0001700000047ab9 */ /* 0x000fce0000000a00 */
[----:B------:R-:W1:Y:S08]  /*23d0*/  LDC.64 R110, c[0x0][0x5b0] ;  /* 0x00016c00ff6e7b82 */ /* 0x000e700000000a00 */
[----:B------:R-:W2:Y:S01]  /*23e0*/  LDC.64 R112, c[0x0][0x5a8] ;  /* 0x00016a00ff707b82 */ /* 0x000ea20000000a00 */
[-C--:B0-----:R-:W-:Y:S02]  /*23f0*/  IMAD R8, R13, R108.reuse, RZ ;  /* 0x0000006c0d087224 */ /* 0x081fe400078e02ff */
[----:B------:R-:W-:-:S04]  /*2400*/  IMAD.WIDE.U32 R4, R2, R108, R10 ;  /* 0x0000006c02047225 */ /* 0x000fc800078e000a */
[----:B------:R-:W-:Y:S01]  /*2410*/  IMAD R107, R2, R109, R8 ;  /* 0x0000006d026b7224 */ /* 0x000fe200078e0208 */
[----:B------:R-:W-:Y:S01]  /*2420*/  IADD3 R12, P0, R20, R4, RZ ;  /* 0x00000004140c7210 */ /* 0x000fe20007f1e0ff */
[----:B-1----:R-:W-:-:S03]  /*2430*/  IMAD R4, R105, R110, RZ ;  /* 0x0000006e69047224 */ /* 0x002fc600078e02ff */
[----:B------:R-:W-:Y:S01]  /*2440*/  IADD3.X R13, R21, R5, R107, P0, !PT ;  /* 0x00000005150d7210 */ /* 0x000fe200007fe46b */
[C---:B------:R-:W-:Y:S02]  /*2450*/  IMAD R109, R104.reuse, R111, R4 ;  /* 0x0000006f686d7224 */ /* 0x040fe400078e0204 */
[----:B------:R-:W-:-:S04]  /*2460*/  IMAD.WIDE.U32 R4, R104, R110, R12 ;  /* 0x0000006e68047225 */ /* 0x000fc800078e000c */
[----:B------:R-:W-:Y:S01]  /*2470*/  IMAD.IADD R5, R5, 0x1, R109 ;  /* 0x0000000105057824 */ /* 0x000fe200078e026d */
[----:B--2---:R-:W-:-:S04]  /*2480*/  LEA R14, P0, R4, R112, 0x1 ;  /* 0x00000070040e7211 */ /* 0x004fc800078008ff */
[----:B------:R-:W-:-:S05]  /*2490*/  LEA.HI.X R15, R4, R113, R5, 0x1, P0 ;  /* 0x00000071040f7211 */ /* 0x000fca00000f0c05 */
[----:B------:R-:W2:Y:S01]  /*24a0*/  @P1 LDG.E.LTC128B.U16 R19, desc[UR36][R14.64] ;  /* 0x000000240e131981 */ /* 0x000ea2000c1e1520 */
[----:B------:R-:W-:Y:S01]  /*24b0*/  IMAD.WIDE.U32 R4, R104, R110, R20 ;  /* 0x0000006e68047225 */ /* 0x000fe200078e0014 */
[----:B------:R-:W-:Y:S02]  /*24c0*/  BSSY B1, `(.L_x_39) ;  /* 0x0000015000017945 */ /* 0x000fe40003800000 */
[----:B------:R-:W-:-:S04]  /*24d0*/  IADD3 R100, P0, R10, R4, RZ ;  /* 0x000000040a647210 */ /* 0x000fc80007f1e0ff */
[----:B------:R-:W-:Y:S02]  /*24e0*/  IADD3.X R101, R11, R109, R5, P0, !PT ;  /* 0x0000006d0b657210 */ /* 0x000fe400007fe405 */
[----:B------:R-:W-:Y:S01]  /*24f0*/  LEA R8, P0, R106, UR4, 0x1 ;  /* 0x000000046a087c11 */ /* 0x000fe2000f8008ff */
[----:B------:R-:W-:-:S03]  /*2500*/  IMAD.WIDE.U32 R100, R2, R108, R100 ;  /* 0x0000006c02647225 */ /* 0x000fc600078e0064 */
[----:B------:R-:W-:Y:S02]  /*2510*/  LEA.HI.X R9, R106, UR5, R9, 0x1, P0 ;  /* 0x000000056a097c11 */ /* 0x000fe400080f0c09 */
[----:B------:R-:W-:-:S04]  /*2520*/  ISETP.GT.AND P0, PT, R3, 0x1, PT ;  /* 0x000000010300780c */ /* 0x000fc80003f04270 */
[----:B------:R-:W-:Y:S01]  /*2530*/  ISETP.GT.AND P3, PT, R0, RZ, P0 ;  /* 0x000000ff0000720c */ /* 0x000fe20000764270 */
[----:B--2---:R-:W-:-:S05]  /*2540*/  HADD2.F32 R4, -RZ, R19.H0_H0 ;  /* 0x20000013ff047230 */ /* 0x004fca0000004100 */
[----:B------:R-:W-:Y:S01]  /*2550*/  FMUL R5, R4, R91 ;  /* 0x0000005b04057220 */ /* 0x000fe20000400000 */
[----:B------:R-:W-:-:S03]  /*2560*/  LEA R4, P4, R100, R112, 0x1 ;  /* 0x0000007064047211 */ /* 0x000fc600078808ff */
[----:B------:R-:W-:-:S05]  /*2570*/  FFMA R5, R24, R90, R5 ;  /* 0x0000005a18057223 */ /* 0x000fca0000000005 */
[----:B------:R-:W-:Y:S01]  /*2580*/  F2FP.F16.F32.PACK_AB R14, RZ, R5 ;  /* 0x00000005ff0e723e */ /* 0x000fe200000000ff */
[----:B------:R-:W-:-:S03]  /*2590*/  IMAD.IADD R5, R107, 0x1, R101 ;  /* 0x000000016b057824 */ /* 0x000fc600078e0265 */
[----:B------:R-:W-:Y:S01]  /*25a0*/  PRMT R15, R14, 0x7610, R15 ;  /* 0x000076100e0f7816 */ /* 0x000fe2000000000f */
[----:B------:R-:W-:Y:S01]  /*25b0*/  IMAD.SHL.U32 R14, R110, 0x8, RZ ;  /* 0x000000086e0e7824 */ /* 0x000fe200078e00ff */
[----:B------:R-:W-:-:S03]  /*25c0*/  LEA.HI.X R5, R100, R113, R5, 0x1, P4 ;  /* 0x0000007164057211 */ /* 0x000fc600020f0c05 */
[----:B------:R0:W-:Y:S02]  /*25d0*/  @P1 STG.E.U16 desc[UR36][R8.64], R15 ;  /* 0x0000000f08001986 */ /* 0x0001e4000c101524 */
[----:B0-----:R-:W-:Y:S01]  /*25e0*/  SHF.L.U64.HI R15, R110, 0x3, R111 ;  /* 0x000000036e0f7819 */ /* 0x001fe2000001026f */
[----:B------:R-:W-:Y:S06]  /*25f0*/  @!P3 BRA `(.L_x_40) ;  /* 0x000000000004b947 */ /* 0x000fec0003800000 */
[----:B------:R0:W5:Y:S02]  /*2600*/  LDG.E.LTC128B.U16 R19, desc[UR36][R4.64+0x2] ;  /* 0x0000022404137981 */ /* 0x000164000c1e1520 */
.L_x_40:
[----:B------:R-:W-:Y:S05]  /*2610*/  BSYNC B1 ;  /* 0x0000000000017941 */ /* 0x000fea0003800000 */
.L_x_39:
[----:B-----5:R-:W-:Y:S01]  /*2620*/  HADD2.F32 R22, -RZ, R19.H0_H0 ;  /* 0x20000013ff167230 */ /* 0x020fe20000004100 */
[----:B------:R-:W-:Y:S01]  /*2630*/  ISETP.GT.AND P2, PT, R0, 0x8, P2 ;  /* 0x000000080000780c */ /* 0x000fe20001744270 */
[----:B------:R-:W-:-:S04]  /*2640*/  IMAD.WIDE.U32 R14, R104, R110, R14 ;  /* 0x0000006e680e7225 */ /* 0x000fc800078e000e */
[----:B------:R-:W-:Y:S01]  /*2650*/  FMUL R22, R22, R91 ;  /* 0x0000005b16167220 */ /* 0x000fe20000400000 */
[----:B------:R-:W-:Y:S01]  /*2660*/  IMAD.IADD R109, R109, 0x1, R15 ;  /* 0x000000016d6d7824 */ /* 0x000fe200078e020f */
[----:B------:R-:W-:Y:S02]  /*2670*/  IADD3 R15, P1, R12, R14, RZ ;  /* 0x0000000e0c0f7210 */ /* 0x000fe40007f3e0ff */
[----:B------:R-:W-:-:S03]  /*2680*/  FFMA R22, R25, R90, R22 ;  /* 0x0000005a19167223 */ /* 0x000fc60000000016 */
[----:B------:R-:W-:Y:S01]  /*2690*/  IMAD.X R24, R109, 0x1, R13, P1 ;  /* 0x000000016d187824 */ /* 0x000fe200008e060d */
[C---:B------:R-:W-:Y:S02]  /*26a0*/  LEA R12, P1, R15.reuse, R112, 0x1 ;  /* 0x000000700f0c7211 */ /* 0x040fe400078208ff */
[----:B------:R-:W-:Y:S02]  /*26b0*/  F2FP.F16.F32.PACK_AB R22, RZ, R22 ;  /* 0x00000016ff16723e */ /* 0x000fe400000000ff */
[----:B------:R-:W-:-:S03]  /*26c0*/  LEA.HI.X R13, R15, R113, R24, 0x1, P1 ;  /* 0x000000710f0d7211 */ /* 0x000fc600008f0c18 */
[----:B------:R1:W-:Y:S04]  /*26d0*/  @P3 STG.E.U16 desc[UR36][R8.64+0x2], R22 ;  /* 0x0000021608003986 */ /* 0x0003e8000c101524 */
[----:B------:R-:W2:Y:S01]  /*26e0*/  @P2 LDG.E.LTC128B.U16 R19, desc[UR36][R12.64] ;  /* 0x000000240c132981 */ /* 0x000ea2000c1e1520 */
[----:B------:R-:W-:Y:S01]  /*26f0*/  IADD3 R14, P1, P3, R10, R14, R20 ;  /* 0x0000000e0a0e7210 */ /* 0x000fe20007b3e014 */
[----:B------:R-:W-:Y:S01]  /*2700*/  BSSY B1, `(.L_x_41) ;  /* 0x0000011000017945 */ /* 0x000fe20003800000 */
[----:B------:R-:W-:Y:S02]  /*2710*/  SHF.L.U64.HI R7, R6, 0x4, R7 ;  /* 0x0000000406077819 */ /* 0x000fe40000010207 */
[----:B------:R-:W-:Y:S02]  /*2720*/  IADD3.X R15, R11, R109, R21, P1, P3 ;  /* 0x0000006d0b0f7210 */ /* 0x000fe40000fe6415 */
[----:B------:R-:W-:Y:S01]  /*2730*/  ISETP.GT.AND P0, PT, R0, 0x8, P0 ;  /* 0x000000080000780c */ /* 0x000fe20000704270 */
[----:B------:R-:W-:-:S04]  /*2740*/  IMAD.WIDE.U32 R14, R2, R108, R14 ;  /* 0x0000006c020e7225 */ /* 0x000fc800078e000e */
[----:B------:R-:W-:Y:S02]  /*2750*/  IMAD.IADD R2, R107, 0x1, R15 ;  /* 0x000000016b027824 */ /* 0x000fe400078e020f */
[----:B--2---:R-:W-:-:S05]  /*2760*/  HADD2.F32 R10, -RZ, R19.H0_H0 ;  /* 0x20000013ff0a7230 */ /* 0x004fca0000004100 */
[----:B------:R-:W-:Y:S01]  /*2770*/  FMUL R11, R10, R91 ;  /* 0x0000005b0a0b7220 */ /* 0x000fe20000400000 */
[----:B------:R-:W-:Y:S02]  /*2780*/  LEA R10, P1, R6, R8, 0x4 ;  /* 0x00000008060a7211 */ /* 0x000fe400078220ff */
[----:B------:R-:W-:Y:S01]  /*2790*/  LEA R6, P3, R14, R112, 0x1 ;  /* 0x000000700e067211 */ /* 0x000fe200078608ff */
[----:B------:R-:W-:-:S05]  /*27a0*/  FFMA R11, R26, R90, R11 ;  /* 0x0000005a1a0b7223 */ /* 0x000fca000000000b */
[----:B------:R-:W-:Y:S01]  /*27b0*/  F2FP.F16.F32.PACK_AB R12, RZ, R11 ;  /* 0x0000000bff0c723e */ /* 0x000fe200000000ff */
[----:B------:R-:W-:Y:S01]  /*27c0*/  IMAD.X R11, R7, 0x1, R9, P1 ;  /* 0x00000001070b7824 */ /* 0x000fe200008e0609 */
[----:B------:R-:W-:-:S04]  /*27d0*/  LEA.HI.X R7, R14, R113, R2, 0x1, P3 ;  /* 0x000000710e077211 */ /* 0x000fc800018f0c02 */
[----:B------:R1:W-:Y:S01]  /*27e0*/  @P2 STG.E.U16 desc[UR36][R10.64], R12 ;  /* 0x0000000c0a002986 */ /* 0x0003e2000c101524 */
[----:B------:R-:W-:Y:S05]  /*27f0*/  @!P0 BRA `(.L_x_42) ;  /* 0x0000000000048947 */ /* 0x000fea0003800000 */
[----:B------:R2:W5:Y:S02]  /*2800*/  LDG.E.LTC128B.U16 R19, desc[UR36][R6.64+0x2] ;  /* 0x0000022406137981 */ /* 0x000564000c1e1520 */
.L_x_42:
[----:B------:R-:W-:Y:S05]  /*2810*/  BSYNC B1 ;  /* 0x0000000000017941 */ /* 0x000fea0003800000 */
.L_x_41:
[----:B-----5:R-:W-:Y:S01]  /*2820*/  HADD2.F32 R2, -RZ, R19.H0_H0 ;  /* 0x20000013ff027230 */ /* 0x020fe20000004100 */
[----:B------:R-:W-:Y:S01]  /*2830*/  ISETP.GT.AND P1, PT, R3, 0x8, PT ;  /* 0x000000080300780c */ /* 0x000fe20003f24270 */
[----:B------:R-:W-:Y:S03]  /*2840*/  BSSY B1, `(.L_x_43) ;  /* 0x0000008000017945 */ /* 0x000fe60003800000 */
[----:B------:R-:W-:Y:S01]  /*2850*/  FMUL R2, R2, R91 ;  /* 0x0000005b02027220 */ /* 0x000fe20000400000 */
[----:B------:R-:W-:-:S03]  /*2860*/  ISETP.GT.AND P2, PT, R0, RZ, P1 ;  /* 0x000000ff0000720c */ /* 0x000fc60000f44270 */
[----:B------:R-:W-:-:S05]  /*2870*/  FFMA R2, R27, R90, R2 ;  /* 0x0000005a1b027223 */ /* 0x000fca0000000002 */
[----:B------:R-:W-:-:S05]  /*2880*/  F2FP.F16.F32.PACK_AB R2, RZ, R2 ;  /* 0x00000002ff02723e */ /* 0x000fca00000000ff */
[----:B------:R3:W-:Y:S01]  /*2890*/  @P0 STG.E.U16 desc[UR36][R10.64+0x2], R2 ;  /* 0x000002020a000986 */ /* 0x0007e2000c101524 */
[----:B------:R-:W-:Y:S05]  /*28a0*/  @!P2 BRA `(.L_x_44) ;  /* 0x000000000004a947 */ /* 0x000fea0003800000 */
[----:B------:R4:W5:Y:S02]  /*28b0*/  LDG.E.LTC128B.U16 R19, desc[UR36][R4.64+0x10] ;  /* 0x0000102404137981 */ /* 0x000964000c1e1520 */
.L_x_44:
[----:B------:R-:W-:Y:S05]  /*28c0*/  BSYNC B1 ;  /* 0x0000000000017941 */ /* 0x000fea0003800000 */
.L_x_43:
[----:B---3-5:R-:W-:Y:S01]  /*28d0*/  HADD2.F32 R2, -RZ, R19.H0_H0 ;  /* 0x20000013ff027230 */ /* 0x028fe20000004100 */
        /* <DEDUP_REMOVED lines=9> */
.L_x_46:
[----:B------:R-:W-:Y:S05]  /*2970*/  BSYNC B1 ;  /* 0x0000000000017941 */ /* 0x000fea0003800000 */
.L_x_45:
[----:B-----5:R-:W-:Y:S01]  /*2980*/  HADD2.F32 R2, -RZ, R19.H0_H0 ;  /* 0x20000013ff027230 */ /* 0x020fe20000004100 */
[----:B------:R-:W-:Y:S01]  /*2990*/  ISETP.GT.AND P1, PT, R0, 0x8, P1 ;  /* 0x000000080000780c */ /* 0x000fe20000f24270 */
[----:B------:R-:W-:Y:S03]  /*29a0*/  BSSY B1, `(.L_x_47) ;  /* 0x0000007000017945 */ /* 0x000fe60003800000 */
[----:B------:R-:W-:-:S04]  /*29b0*/  FMUL R2, R2, R91 ;  /* 0x0000005b02027220 */ /* 0x000fc80000400000 */
[----:B------:R-:W-:-:S05]  /*29c0*/  FFMA R2, R29, R90, R2 ;  /* 0x0000005a1d027223 */ /* 0x000fca0000000002 */
[----:B------:R-:W-:-:S05]  /*29d0*/  F2FP.F16.F32.PACK_AB R2, RZ, R2 ;  /* 0x00000002ff02723e */ /* 0x000fca00000000ff */
[----:B------:R0:W-:Y:S01]  /*29e0*/  @P3 STG.E.U16 desc[UR36][R8.64+0x12], R2 ;  /* 0x0000120208003986 */ /* 0x0001e2000c101524 */
[----:B------:R-:W-:Y:S05]  /*29f0*/  @!P1 BRA `(.L_x_48) ;  /* 0x0000000000049947 */ /* 0x000fea0003800000 */
[----:B------:R0:W5:Y:S02]  /*2a00*/  LDG.E.LTC128B.U16 R19, desc[UR36][R6.64+0x10] ;  /* 0x0000102406137981 */ /* 0x000164000c1e1520 */
.L_x_48:
[----:B------:R-:W-:Y:S05]  /*2a10*/  BSYNC B1 ;  /* 0x0000000000017941 */ /* 0x000fea0003800000 */
.L_x_47:
[----:B0----5:R-:W-:Y:S01]  /*2a20*/  HADD2.F32 R2, -RZ, R19.H0_H0 ;  /* 0x20000013ff027230 */ /* 0x021fe20000004100 */
[----:B------:R-:W-:Y:S01]  /*2a30*/  ISETP.GT.AND P0, PT, R0, 0x8, P0 ;  /* 0x000000080000780c */ /* 0x000fe20000704270 */
[----:B------:R-:W-:Y:S03]  /*2a40*/  BSSY B1, `(.L_x_49) ;  /* 0x0000007000017945 */ /* 0x000fe60003800000 */
[----:B---3--:R-:W-:-:S04]  /*2a50*/  FMUL R13, R2, R91 ;  /* 0x0000005b020d7220 */ /* 0x008fc80000400000 */
[----:B------:R-:W-:-:S05]  /*2a60*/  FFMA R13, R30, R90, R13 ;  /* 0x0000005a1e0d7223 */ /* 0x000fca000000000d */
[----:B------:R-:W-:-:S05]  /*2a70*/  F2FP.F16.F32.PACK_AB R13, RZ, R13 ;  /* 0x0000000dff0d723e */ /* 0x000fca00000000ff */
[----:B------:R0:W-:Y:S01]  /*2a80*/  @P1 STG.E.U16 desc[UR36][R10.64+0x10], R13 ;  /* 0x0000100d0a001986 */ /* 0x0001e2000c101524 */
[----:B------:R-:W-:Y:S05]  /*2a90*/  @!P0 BRA `(.L_x_50) ;  /* 0x0000000000048947 */ /* 0x000fea0003800000 */
[----:B------:R3:W5:Y:S02]  /*2aa0*/  LDG.E.LTC128B.U16 R19, desc[UR36][R6.64+0x12] ;  /* 0x0000122406137981 */ /* 0x000764000c1e1520 */
.L_x_50:
[----:B------:R-:W-:Y:S05]  /*2ab0*/  BSYNC B1 ;  /* 0x0000000000017941 */ /* 0x000fea0003800000 */
.L_x_49:
        /* <DEDUP_REMOVED lines=10> */
.L_x_52:
[----:B------:R-:W-:Y:S05]  /*2b60*/  BSYNC B1 ;  /* 0x0000000000017941 */ /* 0x000fea0003800000 */
.L_x_51:
[----:B0----5:R-:W-:Y:S01]  /*2b70*/  HADD2.F32 R2, -RZ, R19.H0_H0 ;  /* 0x20000013ff027230 */ /* 0x021fe20000004100 */
        /* <DEDUP_REMOVED lines=9> */
.L_x_54:
[----:B------:R-:W-:Y:S05]  /*2c10*/  BSYNC B1 ;  /* 0x0000000000017941 */ /* 0x000fea0003800000 */
.L_x_53:
        /* <DEDUP_REMOVED lines=9> */
.L_x_56:
[----:B------:R-:W-:Y:S05]  /*2cb0*/  BSYNC B1 ;  /* 0x0000000000017941 */ /* 0x000fea0003800000 */
.L_x_55:
[----:B0----5:R-:W-:Y:S01]  /*2cc0*/  HADD2.F32 R2, -RZ, R19.H0_H0 ;  /* 0x20000013ff027230 */ /* 0x021fe20000004100 */
        /* <DEDUP_REMOVED lines=8> */
.L_x_58:
[----:B------:R-:W-:Y:S05]  /*2d50*/  BSYNC B1 ;  /* 0x0000000000017941 */ /* 0x000fea0003800000 */
.L_x_57:
        /* <DEDUP_REMOVED lines=10> */
.L_x_60:
[----:B------:R-:W-:Y:S05]  /*2e00*/  BSYNC B1 ;  /* 0x0000000000017941 */ /* 0x000fea0003800000 */
.L_x_59:
        /* <DEDUP_REMOVED lines=10> */
.L_x_62:
[----:B------:R-:W-:Y:S05]  /*2eb0*/  BSYNC B1 ;  /* 0x0000000000017941 */ /* 0x000fea0003800000 */
.L_x_61:
        /* <DEDUP_REMOVED lines=9> */
.L_x_64:
[----:B------:R-:W-:Y:S05]  /*2f50*/  BSYNC B1 ;  /* 0x0000000000017941 */ /* 0x000fea0003800000 */
.L_x_63:
        /* <DEDUP_REMOVED lines=9> */
.L_x_66:
[----:B------:R-:W-:Y:S05]  /*2ff0*/  BSYNC B1 ;  /* 0x0000000000017941 */ /* 0x000fea0003800000 */
.L_x_65:
        /* <DEDUP_REMOVED lines=10> */
.L_x_68:
[----:B------:R-:W-:Y:S05]  /*30a0*/  BSYNC B1 ;  /* 0x0000000000017941 */ /* 0x000fea0003800000 */
.L_x_67:
        /* <DEDUP_REMOVED lines=10> */
.L_x_70:
[----:B------:R-:W-:Y:S05]  /*3150*/  BSYNC B1 ;  /* 0x0000000000017941 */ /* 0x000fea0003800000 */
.L_x_69:
        /* <DEDUP_REMOVED lines=9> */
.L_x_72:
[----:B------:R-:W-:Y:S05]  /*31f0*/  BSYNC B1 ;  /* 0x0000000000017941 */ /* 0x000fea0003800000 */
.L_x_71:
        /* <DEDUP_REMOVED lines=9> */
.L_x_74:
[----:B------:R-:W-:Y:S05]  /*3290*/  BSYNC B1 ;  /* 0x0000000000017941 */ /* 0x000fea0003800000 */
.L_x_73:
        /* <DEDUP_REMOVED lines=10> */
.L_x_76:
[----:B------:R-:W-:Y:S05]  /*3340*/  BSYNC B1 ;  /* 0x0000000000017941 */ /* 0x000fea0003800000 */
.L_x_75:
        /* <DEDUP_REMOVED lines=10> */
.L_x_78:
[----:B------:R-:W-:Y:S05]  /*33f0*/  BSYNC B1 ;  /* 0x0000000000017941 */ /* 0x000fea0003800000 */
.L_x_77:
        /* <DEDUP_REMOVED lines=9> */
.L_x_80:
[----:B------:R-:W-:Y:S05]  /*3490*/  BSYNC B1 ;  /* 0x0000000000017941 */ /* 0x000fea0003800000 */
.L_x_79:
        /* <DEDUP_REMOVED lines=9> */
.L_x_82:
[----:B------:R-:W-:Y:S05]  /*3530*/  BSYNC B1 ;  /* 0x0000000000017941 */ /* 0x000fea0003800000 */
.L_x_81:
        /* <DEDUP_REMOVED lines=10> */
.L_x_84:
[----:B------:R-:W-:Y:S05]  /*35e0*/  BSYNC B1 ;  /* 0x0000000000017941 */ /* 0x000fea0003800000 */
.L_x_83:
        /* <DEDUP_REMOVED lines=10> */
.L_x_86:
[----:B------:R-:W-:Y:S05]  /*3690*/  BSYNC B1 ;  /* 0x0000000000017941 */ /* 0x000fea0003800000 */
.L_x_85:
        /* <DEDUP_REMOVED lines=9> */
.L_x_88:
[----:B------:R-:W-:Y:S05]  /*3730*/  BSYNC B1 ;  /* 0x0000000000017941 */ /* 0x000fea0003800000 */
.L_x_87:
        /* <DEDUP_REMOVED lines=9> */
.L_x_90:
[----:B------:R-:W-:Y:S05]  /*37d0*/  BSYNC B1 ;  /* 0x0000000000017941 */ /* 0x000fea0003800000 */
.L_x_89:
        /* <DEDUP_REMOVED lines=10> */
.L_x_92:
[----:B------:R-:W-:Y:S05]  /*3880*/  BSYNC B1 ;  /* 0x0000000000017941 */ /* 0x000fea0003800000 */
.L_x_91:
        /* <DEDUP_REMOVED lines=10> */
.L_x_94:
[----:B------:R-:W-:Y:S05]  /*3930*/  BSYNC B1 ;  /* 0x0000000000017941 */ /* 0x000fea0003800000 */
.L_x_93:
        /* <DEDUP_REMOVED lines=9> */
.L_x_96:
[----:B------:R-:W-:Y:S05]  /*39d0*/  BSYNC B1 ;  /* 0x0000000000017941 */ /* 0x000fea0003800000 */
.L_x_95:
        /* <DEDUP_REMOVED lines=9> */
.L_x_98:
[----:B------:R-:W-:Y:S05]  /*3a70*/  BSYNC B1 ;  /* 0x0000000000017941 */ /* 0x000fea0003800000 */
.L_x_97:
        /* <DEDUP_REMOVED lines=10> */
.L_x_100:
[----:B------:R-:W-:Y:S05]  /*3b20*/  BSYNC B1 ;  /* 0x0000000000017941 */ /* 0x000fea0003800000 */
.L_x_99:
        /* <DEDUP_REMOVED lines=10> */
.L_x_102:
[----:B------:R-:W-:Y:S05]  /*3bd0*/  BSYNC B1 ;  /* 0x0000000000017941 */ /* 0x000fea0003800000 */
.L_x_101:
        /* <DEDUP_REMOVED lines=9> */
.L_x_104:
[----:B------:R-:W-:Y:S05]  /*3c70*/  BSYNC B1 ;  /* 0x0000000000017941 */ /* 0x000fea0003800000 */
.L_x_103:
        /* <DEDUP_REMOVED lines=9> */
.L_x_106:
[----:B------:R-:W-:Y:S05]  /*3d10*/  BSYNC B1 ;  /* 0x0000000000017941 */ /* 0x000fea0003800000 */
.L_x_105:
        /* <DEDUP_REMOVED lines=10> */
.L_x_108:
[----:B------:R-:W-:Y:S05]  /*3dc0*/  BSYNC B1 ;  /* 0x0000000000017941 */ /* 0x000fea0003800000 */
.L_x_107:
        /* <DEDUP_REMOVED lines=10> */
.L_x_110:
[----:B------:R-:W-:Y:S05]  /*3e70*/  BSYNC B1 ;  /* 0x0000000000017941 */ /* 0x000fea0003800000 */
.L_x_109:
        /* <DEDUP_REMOVED lines=9> */
.L_x_112:
[----:B------:R-:W-:Y:S05]  /*3f10*/  BSYNC B1 ;  /* 0x0000000000017941 */ /* 0x000fea0003800000 */
.L_x_111:
        /* <DEDUP_REMOVED lines=9> */
.L_x_114:
[----:B------:R-:W-:Y:S05]  /*3fb0*/  BSYNC B1 ;  /* 0x0000000000017941 */ /* 0x000fea0003800000 */
.L_x_113:
        /* <DEDUP_REMOVED lines=10> */
.L_x_116:
[----:B------:R-:W-:Y:S05]  /*4060*/  BSYNC B1 ;  /* 0x0000000000017941 */ /* 0x000fea0003800000 */
.L_x_115:
        /* <DEDUP_REMOVED lines=10> */
.L_x_118:
[----:B------:R-:W-:Y:S05]  /*4110*/  BSYNC B1 ;  /* 0x0000000000017941 */ /* 0x000fea0003800000 */
.L_x_117:
        /* <DEDUP_REMOVED lines=9> */
.L_x_120:
[----:B------:R-:W-:Y:S05]  /*41b0*/  BSYNC B1 ;  /* 0x0000000000017941 */ /* 0x000fea0003800000 */
.L_x_119:
        /* <DEDUP_REMOVED lines=9> */
.L_x_122:
[----:B------:R-:W-:Y:S05]  /*4250*/  BSYNC B1 ;  /* 0x0000000000017941 */ /* 0x000fea0003800000 */
.L_x_121:
        /* <DEDUP_REMOVED lines=10> */
.L_x_124:
[----:B------:R-:W-:Y:S05]  /*4300*/  BSYNC B1 ;  /* 0x0000000000017941 */ /* 0x000fea0003800000 */
.L_x_123:
        /* <DEDUP_REMOVED lines=10> */
.L_x_126:
[----:B------:R-:W-:Y:S05]  /*43b0*/  BSYNC B1 ;  /* 0x0000000000017941 */ /* 0x000fea0003800000 */
.L_x_125:
        /* <DEDUP_REMOVED lines=9> */
.L_x_128:
[----:B------:R-:W-:Y:S05]  /*4450*/  BSYNC B1 ;  /* 0x0000000000017941 */ /* 0x000fea0003800000 */
.L_x_127:
        /* <DEDUP_REMOVED lines=9> */
.L_x_130:
[----:B------:R-:W-:Y:S05]  /*44f0*/  BSYNC B1 ;  /* 0x0000000000017941 */ /* 0x000fea0003800000 */
.L_x_129:
        /* <DEDUP_REMOVED lines=10> */
.L_x_132:
[----:B------:R-:W-:Y:S05]  /*45a0*/  BSYNC B1 ;  /* 0x0000000000017941 */ /* 0x000fea0003800000 */
.L_x_131:
        /* <DEDUP_REMOVED lines=10> */
.L_x_134:
[----:B------:R-:W-:Y:S05]  /*4650*/  BSYNC B1 ;  /* 0x0000000000017941 */ /* 0x000fea0003800000 */
.L_x_133:
        /* <DEDUP_REMOVED lines=9> */
.L_x_136:
[----:B------:R-:W-:Y:S05]  /*46f0*/  BSYNC B1 ;  /* 0x0000000000017941 */ /* 0x000fea0003800000 */
.L_x_135:
        /* <DEDUP_REMOVED lines=9> */
.L_x_138:
[----:B------:R-:W-:Y:S05]  /*4790*/  BSYNC B1 ;  /* 0x0000000000017941 */ /* 0x000fea0003800000 */
.L_x_137:
        /* <DEDUP_REMOVED lines=10> */
.L_x_140:
[----:B------:R-:W-:Y:S05]  /*4840*/  BSYNC B1 ;  /* 0x0000000000017941 */ /* 0x000fea0003800000 */
.L_x_139:
        /* <DEDUP_REMOVED lines=10> */
.L_x_142:
[----:B------:R-:W-:Y:S05]  /*48f0*/  BSYNC B1 ;  /* 0x0000000000017941 */ /* 0x000fea0003800000 */
.L_x_141:
        /* <DEDUP_REMOVED lines=9> */
.L_x_144:
[----:B------:R-:W-:Y:S05]  /*4990*/  BSYNC B1 ;  /* 0x0000000000017941 */ /* 0x000fea0003800000 */
.L_x_143:
        /* <DEDUP_REMOVED lines=9> */
.L_x_146:
[----:B------:R-:W-:Y:S05]  /*4a30*/  BSYNC B1 ;  /* 0x0000000000017941 */ /* 0x000fea0003800000 */
.L_x_145:
        /* <DEDUP_REMOVED lines=10> */
.L_x_148:
[----:B------:R-:W-:Y:S05]  /*4ae0*/  BSYNC B1 ;  /* 0x0000000000017941 */ /* 0x000fea0003800000 */
.L_x_147:
        /* <DEDUP_REMOVED lines=10> */
.L_x_150:
[----:B------:R-:W-:Y:S05]  /*4b90*/  BSYNC B1 ;  /* 0x0000000000017941 */ /* 0x000fea0003800000 */
.L_x_149:
        /* <DEDUP_REMOVED lines=9> */
.L_x_152:
[----:B------:R-:W-:Y:S05]  /*4c30*/  BSYNC B1 ;  /* 0x0000000000017941 */ /* 0x000fea0003800000 */
.L_x_151:
        /* <DEDUP_REMOVED lines=9> */
.L_x_154:
[----:B------:R-:W-:Y:S05]  /*4cd0*/  BSYNC B1 ;  /* 0x0000000000017941 */ /* 0x000fea0003800000 */
.L_x_153:
        /* <DEDUP_REMOVED lines=10> */
.L_x_156:
[----:B------:R-:W-:Y:S05]  /*4d80*/  BSYNC B1 ;  /* 0x0000000000017941 */ /* 0x000fea0003800000 */
.L_x_155:
[----:B0----5:R-:W-:Y:S01]  /*4d90*/  HADD2.F32 R2, -RZ, R19.H0_H0 ;  /* 0x20000013ff027230 */ /* 0x021fe20000004100 */
[----:B------:R-:W-:Y:S01]  /*4da0*/  ISETP.GT.AND P0, PT, R3, 0x79, PT ;  /* 0x000000790300780c */ /* 0x000fe20003f04270 */
[----:B------:R-:W-:Y:S01]  /*4db0*/  @P2 IMAD.MOV.U32 R3, RZ, RZ, R9 ;  /* 0x000000ffff032224 */ /* 0x000fe200078e0009 */
[----:B------:R-:W-:Y:S02]  /*4dc0*/  BSSY B1, `(.L_x_157) ;  /* 0x0000009000017945 */ /* 0x000fe40003800000 */
[----:B------:R-:W-:Y:S01]  /*4dd0*/  FMUL R13, R2, R91 ;  /* 0x0000005b020d7220 */ /* 0x000fe20000400000 */
[----:B------:R-:W-:Y:S01]  /*4de0*/  @P2 IMAD.MOV.U32 R2, RZ, RZ, R8 ;  /* 0x000000ffff022224 */ /* 0x000fe200078e0008 */
[----:B------:R-:W-:Y:S02]  /*4df0*/  ISETP.GT.AND P3, PT, R0, RZ, P0 ;  /* 0x000000ff0000720c */ /* 0x000fe40000764270 */
[----:B------:R-:W-:-:S05]  /*4e00*/  FFMA R13, R84, R90, R13 ;  /* 0x0000005a540d7223 */ /* 0x000fca000000000d */
[----:B------:R-:W-:-:S05]  /*4e10*/  F2FP.F16.F32.PACK_AB R13, RZ, R13 ;  /* 0x0000000dff0d723e */ /* 0x000fca00000000ff */
[----:B------:R0:W-:Y:S01]  /*4e20*/  @P2 STG.E.U16 desc[UR36][R2.64+0xf0], R13 ;  /* 0x0000f00d02002986 */ /* 0x0001e2000c101524 */
[----:B------:R-:W-:Y:S05]  /*4e30*/  @!P3 BRA `(.L_x_158) ;  /* 0x000000000004b947 */ /* 0x000fea0003800000 */
[----:B------:R0:W5:Y:S02]  /*4e40*/  LDG.E.LTC128B.U16 R19, desc[UR36][R4.64+0xf2] ;  /* 0x0000f22404137981 */ /* 0x000164000c1e1520 */
.L_x_158:
[----:B------:R-:W-:Y:S05]  /*4e50*/  BSYNC B1 ;  /* 0x0000000000017941 */ /* 0x000fea0003800000 */
.L_x_157:
        /* <DEDUP_REMOVED lines=9> */
.L_x_160:
[----:B------:R-:W-:Y:S05]  /*4ef0*/  BSYNC B1 ;  /* 0x0000000000017941 */ /* 0x000fea0003800000 */
.L_x_159:
[----:B0----5:R-:W-:Y:S01]  /*4f00*/  HADD2.F32 R2, -RZ, R19.H0_H0 ;  /* 0x20000013ff027230 */ /* 0x021fe20000004100 */
[----:B------:R-:W-:Y:S01]  /*4f10*/  ISETP.GT.AND P0, PT, R0, 0x8, P0 ;  /* 0x000000080000780c */ /* 0x000fe20000704270 */
[----:B------:R-:W-:Y:S03]  /*4f20*/  BSSY B1, `(.L_x_161) ;  /* 0x000000a000017945 */ /* 0x000fe60003800000 */
[----:B------:R-:W-:Y:S01]  /*4f30*/  FMUL R3, R2, R91 ;  /* 0x0000005b02037220 */ /* 0x000fe20000400000 */
[----:B------:R-:W-:-:S03]  /*4f40*/  @P1 IMAD.MOV.U32 R2, RZ, RZ, R10 ;  /* 0x000000ffff021224 */ /* 0x000fc600078e000a */
[----:B------:R-:W-:-:S05]  /*4f50*/  FFMA R3, R86, R90, R3 ;  /* 0x0000005a56037223 */ /* 0x000fca0000000003 */
[----:B------:R-:W-:-:S04]  /*4f60*/  F2FP.F16.F32.PACK_AB R3, RZ, R3 ;  /* 0x00000003ff03723e */ /* 0x000fc800000000ff */
[----:B----4-:R-:W-:Y:S01]  /*4f70*/  PRMT R4, R3, 0x7610, R4 ;  /* 0x0000761003047816 */ /* 0x010fe20000000004 */
[----:B------:R-:W-:-:S05]  /*4f80*/  @P1 IMAD.MOV.U32 R3, RZ, RZ, R11 ;  /* 0x000000ffff031224 */ /* 0x000fca00078e000b */
[----:B------:R0:W-:Y:S01]  /*4f90*/  @P1 STG.E.U16 desc[UR36][R2.64+0xf0], R4 ;  /* 0x0000f00402001986 */ /* 0x0001e2000c101524 */
[----:B------:R-:W-:Y:S05]  /*4fa0*/  @!P0 BRA `(.L_x_162) ;  /* 0x0000000000048947 */ /* 0x000fea0003800000 */
[----:B------:R4:W5:Y:S02]  /*4fb0*/  LDG.E.LTC128B.U16 R19, desc[UR36][R6.64+0xf2] ;  /* 0x0000f22406137981 */ /* 0x000964000c1e1520 */
.L_x_162:
[----:B------:R-:W-:Y:S05]  /*4fc0*/  BSYNC B1 ;  /* 0x0000000000017941 */ /* 0x000fea0003800000 */
.L_x_161:
[----:B------:R-:W-:Y:S05]  /*4fd0*/  @!P0 BRA `(.L_x_163) ;  /* 0x0000001000e88947 */ /* 0x000fea0003800000 */
[----:B-----5:R-:W-:-:S05]  /*4fe0*/  HADD2.F32 R0, -RZ, R19.H0_H0 ;  /* 0x20000013ff007230 */ /* 0x020fca0000004100 */
[----:B------:R-:W-:-:S04]  /*4ff0*/  FMUL R0, R0, R91 ;  /* 0x0000005b00007220 */ /* 0x000fc80000400000 */
[----:B------:R-:W-:-:S05]  /*5000*/  FFMA R0, R87, R90, R0 ;  /* 0x0000005a57007223 */ /* 0x000fca0000000000 */
[----:B------:R-:W-:-:S05]  /*5010*/  F2FP.F16.F32.PACK_AB R0, RZ, R0 ;  /* 0x00000000ff00723e */ /* 0x000fca00000000ff */
[----:B------:R0:W-:Y:S01]  /*5020*/  STG.E.U16 desc[UR36][R10.64+0xf2], R0 ;  /* 0x0000f2000a007986 */ /* 0x0001e2000c101524 */
[----:B------:R-:W-:Y:S05]  /*5030*/  BRA `(.L_x_163) ;  /* 0x0000001000d07947 */ /* 0x000fea0003800000 */
.L_x_38:
[----:B------:R-:W-:Y:S01]  /*5040*/  ISETP.GT.AND P0, PT, R3, 0x1, PT ;  /* 0x000000010300780c */ /* 0x000fe20003f04270 */
[----:B------:R-:W-:Y:S01]  /*5050*/  ULDC.64 UR4, c[0x0][0x5c0] ;  /* 0x0001700000047ab9 */ /* 0x000fe20000000a00 */
[-C--:B------:R-:W-:Y:S01]  /*5060*/  FMUL R24, R24, R90.reuse ;  /* 0x0000005a18187220 */ /* 0x080fe20000400000 */
[-C--:B------:R-:W-:Y:S01]  /*5070*/  FMUL R25, R25, R90.reuse ;  /* 0x0000005a19197220 */ /* 0x080fe20000400000 */
[----:B------:R-:W-:Y:S01]  /*5080*/  ISETP.GT.AND P3, PT, R0, RZ, P0 ;  /* 0x000000ff0000720c */ /* 0x000fe20000764270 */
[-C--:B------:R-:W-:Y:S01]  /*5090*/  FMUL R26, R26, R90.reuse ;  /* 0x0000005a1a1a7220 */ /* 0x080fe20000400000 */
[----:B------:R-:W-:Y:S01]  /*50a0*/  LEA R4, P4, R106, UR4, 0x1 ;  /* 0x000000046a047c11 */ /* 0x000fe2000f8808ff */
[----:B------:R-:W-:Y:S01]  /*50b0*/  FMUL R27, R27, R90 ;  /* 0x0000005a1b1b7220 */ /* 0x000fe20000400000 */
[----:B------:R-:W-:Y:S01]  /*50c0*/  F2FP.F16.F32.PACK_AB R24, RZ, R24 ;  /* 0x00000018ff18723e */ /* 0x000fe200000000ff */
[-C--:B------:R-:W-:Y:S01]  /*50d0*/  FMUL R28, R28, R90.reuse ;  /* 0x0000005a1c1c7220 */ /* 0x080fe20000400000 */
[----:B------:R-:W-:Y:S01]  /*50e0*/  LEA.HI.X R5, R106, UR5, R9, 0x1, P4 ;  /* 0x000000056a057c11 */ /* 0x000fe2000a0f0c09 */
[-C--:B------:R-:W-:Y:S01]  /*50f0*/  FMUL R29, R29, R90.reuse ;  /* 0x0000005a1d1d7220 */ /* 0x080fe20000400000 */
[----:B------:R-:W-:Y:S01]  /*5100*/  F2FP.F16.F32.PACK_AB R25, RZ, R25 ;  /* 0x00000019ff19723e */ /* 0x000fe200000000ff */
[-C--:B------:R-:W-:Y:S01]  /*5110*/  FMUL R30, R30, R90.reuse ;  /* 0x0000005a1e1e7220 */ /* 0x080fe20000400000 */
[----:B------:R-:W-:Y:S01]  /*5120*/  SHF.L.U64.HI R7, R6, 0x4, R7 ;  /* 0x0000000406077819 */ /* 0x000fe20000010207 */
[----:B------:R-:W-:Y:S01]  /*5130*/  @P1 STG.E.U16 desc[UR36][R4.64], R24 ;  /* 0x0000001804001986 */ /* 0x000fe2000c101524 */
[----:B------:R-:W-:Y:S01]  /*5140*/  ISETP.GT.AND P1, PT, R3, 0x8, PT ;  /* 0x000000080300780c */ /* 0x000fe20003f24270 */
[----:B------:R-:W-:Y:S01]  /*5150*/  FMUL R31, R31, R90 ;  /* 0x0000005a1f1f7220 */ /* 0x000fe20000400000 */
[----:B------:R-:W-:Y:S01]  /*5160*/  ISETP.GT.AND P4, PT, R0, 0x8, P0 ;  /* 0x000000080000780c */ /* 0x000fe20000784270 */
[----:B------:R-:W-:Y:S01]  /*5170*/  @P3 STG.E.U16 desc[UR36][R4.64+0x2], R25 ;  /* 0x0000021904003986 */ /* 0x000fe2000c101524 */
[----:B------:R-:W-:Y:S01]  /*5180*/  LEA R6, P3, R6, R4, 0x4 ;  /* 0x0000000406067211 */ /* 0x000fe200078620ff */
[-C--:B------:R-:W-:Y:S01]  /*5190*/  FMUL R32, R32, R90.reuse ;  /* 0x0000005a20207220 */ /* 0x080fe20000400000 */
[C---:B------:R-:W-:Y:S01]  /*51a0*/  ISETP.GT.AND P2, PT, R0.reuse, 0x8, P2 ;  /* 0x000000080000780c */ /* 0x040fe20001744270 */
[-C--:B------:R-:W-:Y:S01]  /*51b0*/  FMUL R33, R33, R90.reuse ;  /* 0x0000005a21217220 */ /* 0x080fe20000400000 */
[----:B------:R-:W-:Y:S01]  /*51c0*/  ISETP.GT.AND P0, PT, R3, 0x9, PT ;  /* 0x000000090300780c */ /* 0x000fe20003f04270 */
[----:B------:R-:W-:Y:S01]  /*51d0*/  IMAD.X R7, R7, 0x1, R5, P3 ;  /* 0x0000000107077824 */ /* 0x000fe200018e0605 */
[----:B------:R-:W-:Y:S01]  /*51e0*/  ISETP.GT.AND P5, PT, R0, RZ, P1 ;  /* 0x000000ff0000720c */ /* 0x000fe20000fa4270 */
[-C--:B------:R-:W-:Y:S01]  /*51f0*/  FMUL R34, R34, R90.reuse ;  /* 0x0000005a22227220 */ /* 0x080fe20000400000 */
[----:B------:R-:W-:Y:S01]  /*5200*/  ISETP.GT.AND P3, PT, R0, RZ, P0 ;  /* 0x000000ff0000720c */ /* 0x000fe20000764270 */
[----:B------:R-:W-:Y:S01]  /*5210*/  FMUL R35, R35, R90 ;  /* 0x0000005a23237220 */ /* 0x000fe20000400000 */
[----:B------:R-:W-:Y:S01]  /*5220*/  F2FP.F16.F32.PACK_AB R26, RZ, R26 ;  /* 0x0000001aff1a723e */ /* 0x000fe200000000ff */
[-C--:B------:R-:W-:Y:S01]  /*5230*/  FMUL R36, R36, R90.reuse ;  /* 0x0000005a24247220 */ /* 0x080fe20000400000 */
[----:B------:R-:W-:Y:S01]  /*5240*/  F2FP.F16.F32.PACK_AB R27, RZ, R27 ;  /* 0x0000001bff1b723e */ /* 0x000fe200000000ff */
[----:B------:R-:W-:Y:S01]  /*5250*/  FMUL R37, R37, R90 ;  /* 0x0000005a25257220 */ /* 0x000fe20000400000 */
[----:B------:R-:W-:Y:S01]  /*5260*/  F2FP.F16.F32.PACK_AB R28, RZ, R28 ;  /* 0x0000001cff1c723e */ /* 0x000fe200000000ff */
[----:B------:R-:W-:Y:S01]  /*5270*/  @P2 STG.E.U16 desc[UR36][R6.64], R26 ;  /* 0x0000001a06002986 */ /* 0x000fe2000c101524 */
[----:B------:R-:W-:Y:S01]  /*5280*/  F2FP.F16.F32.PACK_AB R29, RZ, R29 ;  /* 0x0000001dff1d723e */ /* 0x000fe200000000ff */
[-C--:B------:R-:W-:Y:S01]  /*5290*/  FMUL R38, R38, R90.reuse ;  /* 0x0000005a26267220 */ /* 0x080fe20000400000 */
[C---:B------:R-:W-:Y:S01]  /*52a0*/  ISETP.GT.AND P2, PT, R0.reuse, 0x8, P1 ;  /* 0x000000080000780c */ /* 0x040fe20000f44270 */
[----:B------:R-:W-:Y:S01]  /*52b0*/  @P4 STG.E.U16 desc[UR36][R6.64+0x2], R27 ;  /* 0x0000021b06004986 */ /* 0x000fe2000c101524 */
[----:B------:R-:W-:Y:S01]  /*52c0*/  ISETP.GT.AND P1, PT, R3, 0x10, PT ;  /* 0x000000100300780c */ /* 0x000fe20003f24270 */
[----:B------:R-:W-:Y:S01]  /*52d0*/  FMUL R39, R39, R90 ;  /* 0x0000005a27277220 */ /* 0x000fe20000400000 */
[----:B------:R-:W-:Y:S01]  /*52e0*/  F2FP.F16.F32.PACK_AB R30, RZ, R30 ;  /* 0x0000001eff1e723e */ /* 0x000fe200000000ff */
[----:B------:R-:W-:Y:S01]  /*52f0*/  @P5 STG.E.U16 desc[UR36][R4.64+0x10], R28 ;  /* 0x0000101c04005986 */ /* 0x000fe2000c101524 */
[----:B------:R-:W-:Y:S01]  /*5300*/  ISETP.GT.AND P4, PT, R0, RZ, P1 ;  /* 0x000000ff0000720c */ /* 0x000fe20000f84270 */
[-C--:B------:R-:W-:Y:S01]  /*5310*/  FMUL R40, R40, R90.reuse ;  /* 0x0000005a28287220 */ /* 0x080fe20000400000 */
[----:B------:R-:W-:Y:S01]  /*5320*/  F2FP.F16.F32.PACK_AB R31, RZ, R31 ;  /* 0x0000001fff1f723e */ /* 0x000fe200000000ff */
[----:B------:R-:W-:Y:S01]  /*5330*/  @P3 STG.E.U16 desc[UR36][R4.64+0x12], R29 ;  /* 0x0000121d04003986 */ /* 0x000fe2000c101524 */
[----:B------:R-:W-:Y:S01]  /*5340*/  ISETP.GT.AND P3, PT, R0, 0x8, P0 ;  /* 0x000000080000780c */ /* 0x000fe20000764270 */
[----:B------:R-:W-:Y:S01]  /*5350*/  FMUL R41, R41, R90 ;  /* 0x0000005a29297220 */ /* 0x000fe20000400000 */
[----:B------:R-:W-:Y:S01]  /*5360*/  ISETP.GT.AND P0, PT, R3, 0x11, PT ;  /* 0x000000110300780c */ /* 0x000fe20003f04270 */
[----:B------:R-:W-:Y:S01]  /*5370*/  @P2 STG.E.U16 desc[UR36][R6.64+0x10], R30 ;  /* 0x0000101e06002986 */ /* 0x000fe2000c101524 */
[----:B------:R-:W-:Y:S01]  /*5380*/  F2FP.F16.F32.PACK_AB R32, RZ, R32 ;  /* 0x00000020ff20723e */ /* 0x000fe200000000ff */
[-C--:B------:R-:W-:Y:S01]  /*5390*/  FMUL R42, R42, R90.reuse ;  /* 0x0000005a2a2a7220 */ /* 0x080fe20000400000 */
[C---:B------:R-:W-:Y:S01]  /*53a0*/  ISETP.GT.AND P5, PT, R0.reuse, RZ, P0 ;  /* 0x000000ff0000720c */ /* 0x040fe200007a4270 */
[-C--:B------:R-:W-:Y:S01]  /*53b0*/  FMUL R43, R43, R90.reuse ;  /* 0x0000005a2b2b7220 */ /* 0x080fe20000400000 */
[----:B------:R-:W-:Y:S01]  /*53c0*/  ISETP.GT.AND P2, PT, R0, 0x8, P1 ;  /* 0x000000080000780c */ /* 0x000fe20000f44270 */
[-C--:B------:R-:W-:Y:S01]  /*53d0*/  FMUL R44, R44, R90.reuse ;  /* 0x0000005a2c2c7220 */ /* 0x080fe20000400000 */
[----:B------:R-:W-:Y:S01]  /*53e0*/  ISETP.GT.AND P1, PT, R3, 0x18, PT ;  /* 0x000000180300780c */ /* 0x000fe20003f24270 */
[-C--:B------:R-:W-:Y:S01]  /*53f0*/  FMUL R45, R45, R90.reuse ;  /* 0x0000005a2d2d7220 */ /* 0x080fe20000400000 */
[----:B------:R-:W-:Y:S01]  /*5400*/  F2FP.F16.F32.PACK_AB R33, RZ, R33 ;  /* 0x00000021ff21723e */ /* 0x000fe200000000ff */
[----:B------:R-:W-:Y:S01]  /*5410*/  @P3 STG.E.U16 desc[UR36][R6.64+0x12], R31 ;  /* 0x0000121f06003986 */ /* 0x000fe2000c101524 */
[----:B------:R-:W-:Y:S01]  /*5420*/  ISETP.GT.AND P3, PT, R0, 0x8, P0 ;  /* 0x000000080000780c */ /* 0x000fe20000764270 */
[-C--:B------:R-:W-:Y:S01]  /*5430*/  FMUL R46, R46, R90.reuse ;  /* 0x0000005a2e2e7220 */ /* 0x080fe20000400000 */
[----:B------:R-:W-:Y:S01]  /*5440*/  ISETP.GT.AND P0, PT, R3, 0x19, PT ;  /* 0x000000190300780c */ /* 0x000fe20003f04270 */
[----:B------:R-:W-:Y:S01]  /*5450*/  @P4 STG.E.U16 desc[UR36][R4.64+0x20], R32 ;  /* 0x0000202004004986 */ /* 0x000fe2000c101524 */
[C---:B------:R-:W-:Y:S01]  /*5460*/  ISETP.GT.AND P4, PT, R0.reuse, RZ, P1 ;  /* 0x000000ff0000720c */ /* 0x040fe20000f84270 */
[----:B------:R-:W-:Y:S01]  /*5470*/  FMUL R47, R47, R90 ;  /* 0x0000005a2f2f7220 */ /* 0x000fe20000400000 */
[----:B------:R-:W-:Y:S01]  /*5480*/  F2FP.F16.F32.PACK_AB R34, RZ, R34 ;  /* 0x00000022ff22723e */ /* 0x000fe200000000ff */
[----:B------:R-:W-:Y:S01]  /*5490*/  @P5 STG.E.U16 desc[UR36][R4.64+0x22], R33 ;  /* 0x0000222104005986 */ /* 0x000fe2000c101524 */
[----:B------:R-:W-:Y:S01]  /*54a0*/  ISETP.GT.AND P5, PT, R0, RZ, P0 ;  /* 0x000000ff0000720c */ /* 0x000fe200007a4270 */
[----:B------:R-:W-:Y:S01]  /*54b0*/  FMUL R48, R48, R90 ;  /* 0x0000005a30307220 */ /* 0x000fe20000400000 */
[----:B------:R-:W-:Y:S01]  /*54c0*/  F2FP.F16.F32.PACK_AB R35, RZ, R35 ;  /* 0x00000023ff23723e */ /* 0x000fe200000000ff */
[----:B------:R-:W-:Y:S01]  /*54d0*/  @P2 STG.E.U16 desc[UR36][R6.64+0x20], R34 ;  /* 0x0000202206002986 */ /* 0x000fe2000c101524 */
[----:B------:R-:W-:Y:S01]  /*54e0*/  F2FP.F16.F32.PACK_AB R36, RZ, R36 ;  /* 0x00000024ff24723e */ /* 0x000fe200000000ff */
[-C--:B------:R-:W-:Y:S01]  /*54f0*/  FMUL R49, R49, R90.reuse ;  /* 0x0000005a31317220 */ /* 0x080fe20000400000 */
[----:B------:R-:W-:Y:S01]  /*5500*/  ISETP.GT.AND P2, PT, R0, 0x8, P1 ;  /* 0x000000080000780c */ /* 0x000fe20000f44270 */
[----:B------:R-:W-:Y:S01]  /*5510*/  @P3 STG.E.U16 desc[UR36][R6.64+0x22], R35 ;  /* 0x0000222306003986 */ /* 0x000fe2000c101524 */
[----:B------:R-:W-:Y:S01]  /*5520*/  ISETP.GT.AND P1, PT, R3, 0x20, PT ;  /* 0x000000200300780c */ /* 0x000fe20003f24270 */
[-C--:B------:R-:W-:Y:S01]  /*5530*/  FMUL R50, R50, R90.reuse ;  /* 0x0000005a32327220 */ /* 0x080fe20000400000 */
[----:B------:R-:W-:Y:S01]  /*5540*/  F2FP.F16.F32.PACK_AB R37, RZ, R37 ;  /* 0x00000025ff25723e */ /* 0x000fe200000000ff */
[----:B------:R-:W-:Y:S01]  /*5550*/  @P4 STG.E.U16 desc[UR36][R4.64+0x30], R36 ;  /* 0x0000302404004986 */ /* 0x000fe2000c101524 */
[C---:B------:R-:W-:Y:S01]  /*5560*/  ISETP.GT.AND P3, PT, R0.reuse, 0x8, P0 ;  /* 0x000000080000780c */ /* 0x040fe20000764270 */
[-C--:B------:R-:W-:Y:S01]  /*5570*/  FMUL R51, R51, R90.reuse ;  /* 0x0000005a33337220 */ /* 0x080fe20000400000 */
[----:B------:R-:W-:Y:S01]  /*5580*/  ISETP.GT.AND P0, PT, R3, 0x21, PT ;  /* 0x000000210300780c */ /* 0x000fe20003f04270 */
[----:B------:R-:W-:Y:S01]  /*5590*/  @P5 STG.E.U16 desc[UR36][R4.64+0x32], R37 ;  /* 0x0000322504005986 */ /* 0x000fe2000c101524 */
[----:B------:R-:W-:Y:S01]  /*55a0*/  ISETP.GT.AND P4, PT, R0, RZ, P1 ;  /* 0x000000ff0000720c */ /* 0x000fe20000f84270 */
[----:B------:R-:W-:Y:S01]  /*55b0*/  FMUL R52, R52, R90 ;  /* 0x0000005a34347220 */ /* 0x000fe20000400000 */
[----:B------:R-:W-:Y:S01]  /*55c0*/  F2FP.F16.F32.PACK_AB R38, RZ, R38 ;  /* 0x00000026ff26723e */ /* 0x000fe200000000ff */
[-C--:B------:R-:W-:Y:S01]  /*55d0*/  FMUL R53, R53, R90.reuse ;  /* 0x0000005a35357220 */ /* 0x080fe20000400000 */
        /* <DEDUP_REMOVED lines=113> */
[----:B------:R-:W-:Y:S01]  /*5cf0*/  FMUL R87, R87, R90 ;  /* 0x0000005a57577220 */ /* 0x000fe20000400000 */
[----:B------:R-:W-:Y:S01]  /*5d00*/  ISETP.GT.AND P0, PT, R3, 0x51, PT ;  /* 0x000000510300780c */ /* 0x000fe20003f04270 */
[----:B------:R-:W-:Y:S01]  /*5d10*/  @P5 STG.E.U16 desc[UR36][R4.64+0x92], R61 ;  /* 0x0000923d04005986 */ /* 0x000fe2000c101524 */
[----:B------:R-:W-:-:S02]  /*5d20*/  ISETP.GT.AND P4, PT, R0, RZ, P1 ;  /* 0x000000ff0000720c */ /* 0x000fc40000f84270 */
[----:B------:R-:W-:Y:S02]  /*5d30*/  F2FP.F16.F32.PACK_AB R62, RZ, R62 ;  /* 0x0000003eff3e723e */ /* 0x000fe400000000ff */
[C---:B------:R-:W-:Y:S02]  /*5d40*/  ISETP.GT.AND P5, PT, R0.reuse, RZ, P0 ;  /* 0x000000ff0000720c */ /* 0x040fe400007a4270 */
[----:B------:R-:W-:Y:S01]  /*5d50*/  F2FP.F16.F32.PACK_AB R63, RZ, R63 ;  /* 0x0000003fff3f723e */ /* 0x000fe200000000ff */
[----:B------:R-:W-:Y:S01]  /*5d60*/  @P2 STG.E.U16 desc[UR36][R6.64+0x90], R62 ;  /* 0x0000903e06002986 */ /* 0x000fe2000c101524 */
[----:B------:R-:W-:Y:S02]  /*5d70*/  F2FP.F16.F32.PACK_AB R64, RZ, R64 ;  /* 0x00000040ff40723e */ /* 0x000fe400000000ff */
[----:B------:R-:W-:Y:S01]  /*5d80*/  ISETP.GT.AND P2, PT, R0, 0x8, P1 ;  /* 0x000000080000780c */ /* 0x000fe20000f44270 */
[----:B------:R-:W-:Y:S01]  /*5d90*/  @P3 STG.E.U16 desc[UR36][R6.64+0x92], R63 ;  /* 0x0000923f06003986 */ /* 0x000fe2000c101524 */
[----:B------:R-:W-:-:S02]  /*5da0*/  ISETP.GT.AND P1, PT, R3, 0x58, PT ;  /* 0x000000580300780c */ /* 0x000fc40003f24270 */
[----:B------:R-:W-:Y:S01]  /*5db0*/  F2FP.F16.F32.PACK_AB R65, RZ, R65 ;  /* 0x00000041ff41723e */ /* 0x000fe200000000ff */
[----:B------:R-:W-:Y:S01]  /*5dc0*/  @P4 STG.E.U16 desc[UR36][R4.64+0xa0], R64 ;  /* 0x0000a04004004986 */ /* 0x000fe2000c101524 */
[C---:B------:R-:W-:Y:S02]  /*5dd0*/  ISETP.GT.AND P3, PT, R0.reuse, 0x8, P0 ;  /* 0x000000080000780c */ /* 0x040fe40000764270 */
[----:B------:R-:W-:Y:S01]  /*5de0*/  ISETP.GT.AND P0, PT, R3, 0x59, PT ;  /* 0x000000590300780c */ /* 0x000fe20003f04270 */
[----:B------:R-:W-:Y:S01]  /*5df0*/  @P5 STG.E.U16 desc[UR36][R4.64+0xa2], R65 ;  /* 0x0000a24104005986 */ /* 0x000fe2000c101524 */
[C---:B------:R-:W-:Y:S02]  /*5e00*/  ISETP.GT.AND P4, PT, R0.reuse, RZ, P1 ;  /* 0x000000ff0000720c */ /* 0x040fe40000f84270 */
[----:B------:R-:W-:Y:S02]  /*5e10*/  F2FP.F16.F32.PACK_AB R66, RZ, R66 ;  /* 0x00000042ff42723e */ /* 0x000fe400000000ff */
[----:B------:R-:W-:-:S02]  /*5e20*/  ISETP.GT.AND P5, PT, R0, RZ, P0 ;  /* 0x000000ff0000720c */ /* 0x000fc400007a4270 */
[----:B------:R-:W-:Y:S01]  /*5e30*/  F2FP.F16.F32.PACK_AB R67, RZ, R67 ;  /* 0x00000043ff43723e */ /* 0x000fe200000000ff */
[----:B------:R-:W-:Y:S01]  /*5e40*/  @P2 STG.E.U16 desc[UR36][R6.64+0xa0], R66 ;  /* 0x0000a04206002986 */ /* 0x000fe2000c101524 */
[----:B------:R-:W-:Y:S02]  /*5e50*/  F2FP.F16.F32.PACK_AB R68, RZ, R68 ;  /* 0x00000044ff44723e */ /* 0x000fe400000000ff */
[C---:B------:R-:W-:Y:S01]  /*5e60*/  ISETP.GT.AND P2, PT, R0.reuse, 0x8, P1 ;  /* 0x000000080000780c */ /* 0x040fe20000f44270 */
[----:B------:R-:W-:Y:S01]  /*5e70*/  @P3 STG.E.U16 desc[UR36][R6.64+0xa2], R67 ;  /* 0x0000a24306003986 */ /* 0x000fe2000c101524 */
[----:B------:R-:W-:Y:S02]  /*5e80*/  ISETP.GT.AND P1, PT, R3, 0x60, PT ;  /* 0x000000600300780c */ /* 0x000fe40003f24270 */
[----:B------:R-:W-:Y:S01]  /*5e90*/  F2FP.F16.F32.PACK_AB R69, RZ, R69 ;  /* 0x00000045ff45723e */ /* 0x000fe200000000ff */
[----:B------:R-:W-:Y:S01]  /*5ea0*/  @P4 STG.E.U16 desc[UR36][R4.64+0xb0], R68 ;  /* 0x0000b04404004986 */ /* 0x000fe2000c101524 */
[----:B------:R-:W-:-:S02]  /*5eb0*/  ISETP.GT.AND P3, PT, R0, 0x8, P0 ;  /* 0x000000080000780c */ /* 0x000fc40000764270 */
[----:B------:R-:W-:Y:S01]  /*5ec0*/  ISETP.GT.AND P0, PT, R3, 0x61, PT ;  /* 0x000000610300780c */ /* 0x000fe20003f04270 */
[----:B------:R-:W-:Y:S01]  /*5ed0*/  @P5 STG.E.U16 desc[UR36][R4.64+0xb2], R69 ;  /* 0x0000b24504005986 */ /* 0x000fe2000c101524 */
[C---:B------:R-:W-:Y:S02]  /*5ee0*/  ISETP.GT.AND P4, PT, R0.reuse, RZ, P1 ;  /* 0x000000ff0000720c */ /* 0x040fe40000f84270 */
[----:B------:R-:W-:Y:S02]  /*5ef0*/  ISETP.GT.AND P5, PT, R0, RZ, P0 ;  /* 0x000000ff0000720c */ /* 0x000fe400007a4270 */
[----:B------:R-:W-:Y:S02]  /*5f00*/  F2FP.F16.F32.PACK_AB R70, RZ, R70 ;  /* 0x00000046ff46723e */ /* 0x000fe400000000ff */
[----:B------:R-:W-:Y:S02]  /*5f10*/  F2FP.F16.F32.PACK_AB R71, RZ, R71 ;  /* 0x00000047ff47723e */ /* 0x000fe400000000ff */
[----:B------:R-:W-:Y:S01]  /*5f20*/  F2FP.F16.F32.PACK_AB R72, RZ, R72 ;  /* 0x00000048ff48723e */ /* 0x000fe200000000ff */
[----:B------:R-:W-:Y:S01]  /*5f30*/  @P2 STG.E.U16 desc[UR36][R6.64+0xb0], R70 ;  /* 0x0000b04606002986 */ /* 0x000fe2000c101524 */
[----:B------:R-:W-:-:S02]  /*5f40*/  F2FP.F16.F32.PACK_AB R73, RZ, R73 ;  /* 0x00000049ff49723e */ /* 0x000fc400000000ff */
[C---:B------:R-:W-:Y:S01]  /*5f50*/  ISETP.GT.AND P1, PT, R0.reuse, 0x8, P1 ;  /* 0x000000080000780c */ /* 0x040fe20000f24270 */
[----:B------:R-:W-:Y:S01]  /*5f60*/  @P3 STG.E.U16 desc[UR36][R6.64+0xb2], R71 ;  /* 0x0000b24706003986 */ /* 0x000fe2000c101524 */
[C---:B------:R-:W-:Y:S02]  /*5f70*/  ISETP.GT.AND P2, PT, R0.reuse, 0x8, P0 ;  /* 0x000000080000780c */ /* 0x040fe40000744270 */
[C---:B------:R-:W-:Y:S01]  /*5f80*/  ISETP.GT.AND P0, PT, R3.reuse, 0x69, PT ;  /* 0x000000690300780c */ /* 0x040fe20003f04270 */
[----:B------:R-:W-:Y:S01]  /*5f90*/  @P4 STG.E.U16 desc[UR36][R4.64+0xc0], R72 ;  /* 0x0000c04804004986 */ /* 0x000fe2000c101524 */
[----:B------:R-:W-:Y:S02]  /*5fa0*/  ISETP.GT.AND P4, PT, R3, 0x68, PT ;  /* 0x000000680300780c */ /* 0x000fe40003f84270 */
[----:B------:R-:W-:Y:S01]  /*5fb0*/  F2FP.F16.F32.PACK_AB R74, RZ, R74 ;  /* 0x0000004aff4a723e */ /* 0x000fe200000000ff */
[----:B------:R-:W-:Y:S01]  /*5fc0*/  @P5 STG.E.U16 desc[UR36][R4.64+0xc2], R73 ;  /* 0x0000c24904005986 */ /* 0x000fe2000c101524 */
[----:B------:R-:W-:-:S02]  /*5fd0*/  ISETP.GT.AND P5, PT, R0, RZ, P4 ;  /* 0x000000ff0000720c */ /* 0x000fc400027a4270 */
[C---:B------:R-:W-:Y:S01]  /*5fe0*/  ISETP.GT.AND P3, PT, R0.reuse, RZ, P0 ;  /* 0x000000ff0000720c */ /* 0x040fe20000764270 */
[----:B------:R-:W-:Y:S01]  /*5ff0*/  @P1 STG.E.U16 desc[UR36][R6.64+0xc0], R74 ;  /* 0x0000c04a06001986 */ /* 0x000fe2000c101524 */
[----:B------:R-:W-:Y:S02]  /*6000*/  F2FP.F16.F32.PACK_AB R75, RZ, R75 ;  /* 0x0000004bff4b723e */ /* 0x000fe400000000ff */
[----:B------:R-:W-:Y:S02]  /*6010*/  F2FP.F16.F32.PACK_AB R76, RZ, R76 ;  /* 0x0000004cff4c723e */ /* 0x000fe400000000ff */
[C---:B------:R-:W-:Y:S01]  /*6020*/  ISETP.GT.AND P4, PT, R0.reuse, 0x8, P4 ;  /* 0x000000080000780c */ /* 0x040fe20002784270 */
[----:B------:R-:W-:Y:S01]  /*6030*/  @P2 STG.E.U16 desc[UR36][R6.64+0xc2], R75 ;  /* 0x0000c24b06002986 */ /* 0x000fe2000c101524 */
[----:B------:R-:W-:Y:S02]  /*6040*/  F2FP.F16.F32.PACK_AB R77, RZ, R77 ;  /* 0x0000004dff4d723e */ /* 0x000fe400000000ff */
[----:B------:R-:W-:Y:S01]  /*6050*/  ISETP.GT.AND P2, PT, R3, 0x71, PT ;  /* 0x000000710300780c */ /* 0x000fe20003f44270 */
[----:B------:R-:W-:Y:S01]  /*6060*/  @P5 STG.E.U16 desc[UR36][R4.64+0xd0], R76 ;  /* 0x0000d04c04005986 */ /* 0x000fe2000c101524 */
[----:B------:R-:W-:-:S02]  /*6070*/  ISETP.GT.AND P5, PT, R0, 0x8, P0 ;  /* 0x000000080000780c */ /* 0x000fc400007a4270 */
[C---:B------:R-:W-:Y:S01]  /*6080*/  ISETP.GT.AND P1, PT, R3.reuse, 0x78, PT ;  /* 0x000000780300780c */ /* 0x040fe20003f24270 */
[----:B------:R-:W-:Y:S01]  /*6090*/  @P3 STG.E.U16 desc[UR36][R4.64+0xd2], R77 ;  /* 0x0000d24d04003986 */ /* 0x000fe2000c101524 */
[C---:B------:R-:W-:Y:S02]  /*60a0*/  ISETP.GT.AND P3, PT, R3.reuse, 0x70, PT ;  /* 0x000000700300780c */ /* 0x040fe40003f64270 */
[----:B------:R-:W-:Y:S01]  /*60b0*/  ISETP.GT.AND P0, PT, R3, 0x79, PT ;  /* 0x000000790300780c */ /* 0x000fe20003f04270 */
[----:B------:R-:W-:Y:S01]  /*60c0*/  @P4 IMAD.MOV.U32 R2, RZ, RZ, R6 ;  /* 0x000000ffff024224 */ /* 0x000fe200078e0006 */
[----:B------:R-:W-:Y:S01]  /*60d0*/  F2FP.F16.F32.PACK_AB R78, RZ, R78 ;  /* 0x0000004eff4e723e */ /* 0x000fe200000000ff */
[----:B------:R-:W-:Y:S01]  /*60e0*/  @P4 IMAD.MOV.U32 R3, RZ, RZ, R7 ;  /* 0x000000ffff034224 */ /* 0x000fe200078e0007 */
[----:B------:R-:W-:Y:S02]  /*60f0*/  F2FP.F16.F32.PACK_AB R79, RZ, R79 ;  /* 0x0000004fff4f723e */ /* 0x000fe400000000ff */
[----:B------:R-:W-:-:S02]  /*6100*/  F2FP.F16.F32.PACK_AB R80, RZ, R80 ;  /* 0x00000050ff50723e */ /* 0x000fc400000000ff */
[----:B------:R0:W-:Y:S01]  /*6110*/  @P4 STG.E.U16 desc[UR36][R2.64+0xd0], R78 ;  /* 0x0000d04e02004986 */ /* 0x0001e2000c101524 */
[C---:B------:R-:W-:Y:S02]  /*6120*/  ISETP.GT.AND P4, PT, R0.reuse, RZ, P2 ;  /* 0x000000ff0000720c */ /* 0x040fe40001784270 */
[----:B------:R-:W-:Y:S02]  /*6130*/  F2FP.F16.F32.PACK_AB R81, RZ, R81 ;  /* 0x00000051ff51723e */ /* 0x000fe400000000ff */
[----:B------:R-:W-:Y:S02]  /*6140*/  ISETP.GT.AND P2, PT, R0, 0x8, P2 ;  /* 0x000000080000780c */ /* 0x000fe40001744270 */
[----:B------:R-:W-:Y:S02]  /*6150*/  F2FP.F16.F32.PACK_AB R82, RZ, R82 ;  /* 0x00000052ff52723e */ /* 0x000fe400000000ff */
[----:B------:R-:W-:Y:S02]  /*6160*/  F2FP.F16.F32.PACK_AB R83, RZ, R83 ;  /* 0x00000053ff53723e */ /* 0x000fe400000000ff */
[----:B------:R-:W-:Y:S01]  /*6170*/  F2FP.F16.F32.PACK_AB R84, RZ, R84 ;  /* 0x00000054ff54723e */ /* 0x000fe200000000ff */
[----:B0-----:R-:W-:Y:S01]  /*6180*/  @P5 IMAD.MOV.U32 R2, RZ, RZ, R6 ;  /* 0x000000ffff025224 */ /* 0x001fe200078e0006 */
[----:B------:R-:W-:Y:S01]  /*6190*/  F2FP.F16.F32.PACK_AB R85, RZ, R85 ;  /* 0x00000055ff55723e */ /* 0x000fe200000000ff */
[----:B------:R-:W-:Y:S01]  /*61a0*/  @P5 IMAD.MOV.U32 R3, RZ, RZ, R7 ;  /* 0x000000ffff035224 */ /* 0x000fe200078e0007 */
[----:B------:R-:W-:-:S02]  /*61b0*/  F2FP.F16.F32.PACK_AB R86, RZ, R86 ;  /* 0x00000056ff56723e */ /* 0x000fc400000000ff */
[----:B------:R-:W-:Y:S02]  /*61c0*/  F2FP.F16.F32.PACK_AB R87, RZ, R87 ;  /* 0x00000057ff57723e */ /* 0x000fe400000000ff */
[----:B------:R0:W-:Y:S01]  /*61d0*/  @P5 STG.E.U16 desc[UR36][R2.64+0xd2], R79 ;  /* 0x0000d24f02005986 */ /* 0x0001e2000c101524 */
[C---:B------:R-:W-:Y:S02]  /*61e0*/  ISETP.GT.AND P5, PT, R0.reuse, RZ, P3 ;  /* 0x000000ff0000720c */ /* 0x040fe40001fa4270 */
[----:B------:R-:W-:-:S11]  /*61f0*/  ISETP.GT.AND P3, PT, R0, 0x8, P3 ;  /* 0x000000080000780c */ /* 0x000fd60001f64270 */
[----:B0-----:R-:W-:Y:S02]  /*6200*/  @P5 IMAD.MOV.U32 R2, RZ, RZ, R4 ;  /* 0x000000ffff025224 */ /* 0x001fe400078e0004 */
[----:B------:R-:W-:-:S05]  /*6210*/  @P5 IMAD.MOV.U32 R3, RZ, RZ, R5 ;  /* 0x000000ffff035224 */ /* 0x000fca00078e0005 */
[----:B------:R0:W-:Y:S01]  /*6220*/  @P5 STG.E.U16 desc[UR36][R2.64+0xe0], R80 ;  /* 0x0000e05002005986 */ /* 0x0001e2000c101524 */
[C---:B------:R-:W-:Y:S02]  /*6230*/  ISETP.GT.AND P5, PT, R0.reuse, RZ, P0 ;  /* 0x000000ff0000720c */ /* 0x040fe400007a4270 */
[----:B------:R-:W-:Y:S01]  /*6240*/  ISETP.GT.AND P0, PT, R0, 0x8, P0 ;  /* 0x000000080000780c */ /* 0x000fe20000704270 */
[----:B0-----:R-:W-:Y:S02]  /*6250*/  @P4 IMAD.MOV.U32 R2, RZ, RZ, R4 ;  /* 0x000000ffff024224 */ /* 0x001fe400078e0004 */
[----:B------:R-:W-:-:S05]  /*6260*/  @P4 IMAD.MOV.U32 R3, RZ, RZ, R5 ;  /* 0x000000ffff034224 */ /* 0x000fca00078e0005 */
[----:B------:R0:W-:Y:S01]  /*6270*/  @P4 STG.E.U16 desc[UR36][R2.64+0xe2], R81 ;  /* 0x0000e25102004986 */ /* 0x0001e2000c101524 */
[C---:B------:R-:W-:Y:S02]  /*6280*/  ISETP.GT.AND P4, PT, R0.reuse, RZ, P1 ;  /* 0x000000ff0000720c */ /* 0x040fe40000f84270 */
[----:B------:R-:W-:Y:S01]  /*6290*/  ISETP.GT.AND P1, PT, R0, 0x8, P1 ;  /* 0x000000080000780c */ /* 0x000fe20000f24270 */
[----:B0-----:R-:W-:Y:S02]  /*62a0*/  @P3 IMAD.MOV.U32 R2, RZ, RZ, R6 ;  /* 0x000000ffff023224 */ /* 0x001fe400078e0006 */
[----:B------:R-:W-:-:S05]  /*62b0*/  @P3 IMAD.MOV.U32 R3, RZ, RZ, R7 ;  /* 0x000000ffff033224 */ /* 0x000fca00078e0007 */
[----:B------:R0:W-:Y:S02]  /*62c0*/  @P3 STG.E.U16 desc[UR36][R2.64+0xe0], R82 ;  /* 0x0000e05202003986 */ /* 0x0001e4000c101524 */
[----:B0-----:R-:W-:Y:S02]  /*62d0*/  @P2 IMAD.MOV.U32 R2, RZ, RZ, R6 ;  /* 0x000000ffff022224 */ /* 0x001fe400078e0006 */
[----:B------:R-:W-:-:S05]  /*62e0*/  @P2 IMAD.MOV.U32 R3, RZ, RZ, R7 ;  /* 0x000000ffff032224 */ /* 0x000fca00078e0007 */
[----:B------:R0:W-:Y:S02]  /*62f0*/  @P2 STG.E.U16 desc[UR36][R2.64+0xe2], R83 ;  /* 0x0000e25302002986 */ /* 0x0001e4000c101524 */
[----:B0-----:R-:W-:Y:S02]  /*6300*/  @P4 IMAD.MOV.U32 R2, RZ, RZ, R4 ;  /* 0x000000ffff024224 */ /* 0x001fe400078e0004 */
[----:B------:R-:W-:-:S05]  /*6310*/  @P4 IMAD.MOV.U32 R3, RZ, RZ, R5 ;  /* 0x000000ffff034224 */ /* 0x000fca00078e0005 */
[----:B------:R0:W-:Y:S04]  /*6320*/  @P4 STG.E.U16 desc[UR36][R2.64+0xf0], R84 ;  /* 0x0000f05402004986 */ /* 0x0001e8000c101524 */
[----:B------:R1:W-:Y:S01]  /*6330*/  @P5 STG.E.U16 desc[UR36][R4.64+0xf2], R85 ;  /* 0x0000f25504005986 */ /* 0x0003e2000c101524 */
[----:B0-----:R-:W-:Y:S02]  /*6340*/  @P1 IMAD.MOV.U32 R2, RZ, RZ, R6 ;  /* 0x000000ffff021224 */ /* 0x001fe400078e0006 */
[----:B------:R-:W-:-:S05]  /*6350*/  @P1 IMAD.MOV.U32 R3, RZ, RZ, R7 ;  /* 0x000000ffff031224 */ /* 0x000fca00078e0007 */
[----:B------:R1:W-:Y:S04]  /*6360*/  @P1 STG.E.U16 desc[UR36][R2.64+0xf0], R86 ;  /* 0x0000f05602001986 */ /* 0x0003e8000c101524 */
[----:B------:R1:W-:Y:S02]  /*6370*/  @P0 STG.E.U16 desc[UR36][R6.64+0xf2], R87 ;  /* 0x0000f25706000986 */ /* 0x0003e4000c101524 */
.L_x_163:
[----:B------:R-:W-:Y:S05]  /*6380*/  BSYNC B0 ;  /* 0x0000000000007941 */ /* 0x000fea0003800000 */
.L_x_37:
[----:B01----:R-:W2:Y:S01]  /*6390*/  LDL.64 R2, [R1] ;  /* 0x0000000001027983 */ /* 0x003ea20000100a00 */
[----:B------:R-:W-:Y:S01]  /*63a0*/  ULDC.64 UR4, c[0x0][0x650] ;  /* 0x0001940000047ab9 */ /* 0x000fe20000000a00 */
[----:B------:R0:W-:Y:S01]  /*63b0*/  SYNCS.ARRIVE.TRANS64.A1T0 RZ, [R98+UR47], RZ ;  /* 0x000000ff62ff79a7 */ /* 0x0001e2000810002f */
[----:B------:R-:W-:Y:S01]  /*63c0*/  PRMT R0, RZ, 0x7610, R0 ;  /* 0x00007610ff007816 */ /* 0x000fe20000000000 */
[----:B-----5:R-:W-:Y:S02]  /*63d0*/  IMAD.MOV.U32 R19, RZ, RZ, -0x1 ;  /* 0xffffffffff137424 */ /* 0x020fe400078e00ff */
[----:B------:R-:W-:Y:S01]  /*63e0*/  IMAD.MOV.U32 R22, RZ, RZ, -0x1 ;  /* 0xffffffffff167424 */ /* 0x000fe200078e00ff */
[----:B--2---:R-:W-:-:S04]  /*63f0*/  LEA R18, P0, R2, R18, 0x1 ;  /* 0x0000001202127211 */ /* 0x004fc800078008ff */
[----:B------:R-:W-:Y:S01]  /*6400*/  LEA.HI.X R17, R2, R17, R23, 0x1, P0 ;  /* 0x0000001102117211 */ /* 0x000fe200000f0c17 */
[----:B------:R-:W-:Y:S01]  /*6410*/  IMAD.MOV.U32 R2, RZ, RZ, -0x1 ;  /* 0xffffffffff027424 */ /* 0x000fe200078e00ff */
[----:B------:R-:W-:-:S04]  /*6420*/  ISETP.GE.U32.AND P0, PT, R18, UR4, PT ;  /* 0x0000000412007c0c */ /* 0x000fc8000bf06070 */
[----:B------:R-:W-:-:S13]  /*6430*/  ISETP.GE.U32.AND.EX P0, PT, R17, UR5, PT, P0 ;  /* 0x0000000511007c0c */ /* 0x000fda000bf06100 */
[----:B0-----:R-:W-:Y:S05]  /*6440*/  @P0 BRA `(.L_x_164) ;  /* 0x0000000400700947 */ /* 0x001fea0003800000 */
[----:B------:R-:W0:Y:S01]  /*6450*/  S2R R10, SR_CTAID.X ;  /* 0x00000000000a7919 */ /* 0x000e220000002500 */
[----:B------:R-:W1:Y:S01]  /*6460*/  LDC.64 R8, c[0x0][0x628] ;  /* 0x00018a00ff087b82 */ /* 0x000e620000000a00 */
[----:B------:R-:W-:Y:S01]  /*6470*/  ULDC UR4, c[0x0][0x150] ;  /* 0x0000540000047ab9 */ /* 0x000fe20000000800 */
[----:B---34-:R-:W-:Y:S01]  /*6480*/  IMAD.MOV.U32 R6, RZ, RZ, R18 ;  /* 0x000000ffff067224 */ /* 0x018fe200078e0012 */
[----:B------:R-:W2:Y:S01]  /*6490*/  S2R R20, SR_CTAID.Y ;  /* 0x0000000000147919 */ /* 0x000ea20000002600 */
[----:B------:R-:W-:-:S04]  /*64a0*/  IMAD.MOV.U32 R7, RZ, RZ, R17 ;  /* 0x000000ffff077224 */ /* 0x000fc800078e0011 */
[----:B------:R-:W3:Y:S08]  /*64b0*/  LDC R15, c[0x0][0x144] ;  /* 0x00005100ff0f7b82 */ /* 0x000ef00000000800 */
[----:B------:R-:W4:Y:S08]  /*64c0*/  LDC R0, c[0x0][0x630] ;  /* 0x00018c00ff007b82 */ /* 0x000f300000000800 */
[----:B------:R-:W2:Y:S01]  /*64d0*/  LDC.64 R12, c[0x0][0x620] ;  /* 0x00018800ff0c7b82 */ /* 0x000ea20000000a00 */
[----:B-1----:R-:W-:-:S04]  /*64e0*/  ISETP.NE.U32.AND P0, PT, R8, RZ, PT ;  /* 0x000000ff0800720c */ /* 0x002fc80003f05070 */
[----:B------:R-:W-:Y:S02]  /*64f0*/  ISETP.NE.AND.EX P0, PT, R9, RZ, PT, P0 ;  /* 0x000000ff0900720c */ /* 0x000fe40003f05300 */
[----:B0-----:R-:W-:-:S05]  /*6500*/  I2FP.F32.U32 R2, R10 ;  /* 0x0000000a00027245 */ /* 0x001fca0000201000 */
[----:B------:R-:W-:-:S04]  /*6510*/  FMUL R2, R2, UR4 ;  /* 0x0000000402027c20 */ /* 0x000fc80008400000 */
[----:B------:R0:W1:Y:S02]  /*6520*/  F2I.U32.TRUNC.NTZ R14, R2 ;  /* 0x00000002000e7305 */ /* 0x000064000020f000 */
[----:B---34-:R-:W-:Y:S05]  /*6530*/  @!P0 BRA `(.L_x_165) ;  /* 0x0000000000288947 */ /* 0x018fea0003800000 */
[----:B------:R-:W3:Y:S02]  /*6540*/  LDC R3, c[0x0][0x634] ;  /* 0x00018d00ff037b82 */ /* 0x000ee40000000800 */
[----:B---3--:R-:W-:-:S05]  /*6550*/  IADD3 R7, P0, R18, R3, RZ ;  /* 0x0000000312077210 */ /* 0x008fca0007f1e0ff */
[----:B------:R-:W-:-:S04]  /*6560*/  IMAD.X R11, RZ, RZ, R17, P0 ;  /* 0x000000ffff0b7224 */ /* 0x000fc800000e0611 */
[----:B0-----:R-:W-:-:S04]  /*6570*/  IMAD.WIDE.U32 R2, R11, R8, RZ ;  /* 0x000000080b027225 */ /* 0x001fc800078e00ff */
[----:B------:R-:W-:-:S04]  /*6580*/  IMAD.WIDE.U32 R4, P0, R7, R9, R2 ;  /* 0x0000000907047225 */ /* 0x000fc80007800002 */
[----:B------:R-:W-:-:S04]  /*6590*/  IMAD.WIDE.U32 R2, R7, R8, RZ ;  /* 0x0000000807027225 */ /* 0x000fc800078e00ff */
[----:B------:R-:W-:Y:S01]  /*65a0*/  IMAD.X R7, RZ, RZ, RZ, P0 ;  /* 0x000000ffff077224 */ /* 0x000fe200000e06ff */
[----:B------:R-:W-:Y:S01]  /*65b0*/  IADD3 RZ, P0, R3, R4, RZ ;  /* 0x0000000403ff7210 */ /* 0x000fe20007f1e0ff */
[----:B------:R-:W-:-:S04]  /*65c0*/  IMAD.MOV.U32 R6, RZ, RZ, R5 ;  /* 0x000000ffff067224 */ /* 0x000fc800078e0005 */
[----:B------:R-:W-:-:S08]  /*65d0*/  IMAD.WIDE.U32.X R6, R11, R9, R6, P0 ;  /* 0x000000090b067225 */ /* 0x000fd000000e0406 */
.L_x_165:
[----:B------:R-:W3:Y:S01]  /*65e0*/  LDC.64 R26, c[0x0][0x640] ;  /* 0x00019000ff1a7b82 */ /* 0x000ee20000000a00 */
[-C--:B------:R-:W-:Y:S01]  /*65f0*/  SHF.R.U64 R11, R6, R0.reuse, R7 ;  /* 0x00000000060b7219 */ /* 0x080fe20000001207 */
[----:B------:R-:W-:Y:S01]  /*6600*/  IMAD.MOV.U32 R19, RZ, RZ, R17 ;  /* 0x000000ffff137224 */ /* 0x000fe200078e0011 */
[----:B------:R-:W-:Y:S01]  /*6610*/  SHF.R.U32.HI R0, RZ, R0, R7 ;  /* 0x00000000ff007219 */ /* 0x000fe20000011607 */
[----:B-1----:R-:W-:Y:S01]  /*6620*/  IMAD.MOV R14, RZ, RZ, -R14 ;  /* 0x000000ffff0e7224 */ /* 0x002fe200078e0a0e */
[----:B------:R-:W-:Y:S01]  /*6630*/  IADD3 R5, P0, RZ, -R11, RZ ;  /* 0x8000000bff057210 */ /* 0x000fe20007f1e0ff */
[----:B------:R-:W-:Y:S01]  /*6640*/  ULDC UR4, c[0x0][0x154] ;  /* 0x0000550000047ab9 */ /* 0x000fe20000000800 */
[----:B------:R-:W-:Y:S01]  /*6650*/  IMAD.MOV.U32 R7, RZ, RZ, 0x1 ;  /* 0x00000001ff077424 */ /* 0x000fe200078e00ff */
[----:B------:R-:W1:Y:S01]  /*6660*/  LDC R4, c[0x0][0x618] ;  /* 0x00018600ff047b82 */ /* 0x000e620000000800 */
[----:B------:R-:W-:Y:S02]  /*6670*/  IMAD R22, R15, R14, R10 ;  /* 0x0000000e0f167224 */ /* 0x000fe400078e020a */
[----:B------:R-:W-:-:S04]  /*6680*/  IMAD.X R3, RZ, RZ, ~R0, P0 ;  /* 0x000000ffff037224 */ /* 0x000fc800000e0e00 */
[-C--:B--2---:R-:W-:Y:S01]  /*6690*/  IMAD R0, R3, R12.reuse, RZ ;  /* 0x0000000c03007224 */ /* 0x084fe200078e02ff */
[----:B------:R-:W2:Y:S01]  /*66a0*/  LDC R6, c[0x0][0x608] ;  /* 0x00018200ff067b82 */ /* 0x000ea20000000800 */
[----:B0-----:R-:W-:-:S04]  /*66b0*/  IMAD.WIDE.U32 R2, R5, R12, R18 ;  /* 0x0000000c05027225 */ /* 0x001fc800078e0012 */
[----:B------:R-:W-:Y:S01]  /*66c0*/  IMAD R5, R5, R13, R0 ;  /* 0x0000000d05057224 */ /* 0x000fe200078e0200 */
[----:B------:R-:W-:Y:S02]  /*66d0*/  I2FP.F32.U32 R0, R20 ;  /* 0x0000001400007245 */ /* 0x000fe40000201000 */
[----:B------:R-:W0:Y:S01]  /*66e0*/  LDC R24, c[0x0][0x658] ;  /* 0x00019600ff187b82 */ /* 0x000e220000000800 */
[----:B------:R-:W-:Y:S01]  /*66f0*/  IMAD.IADD R3, R3, 0x1, R5 ;  /* 0x0000000103037824 */ /* 0x000fe200078e0205 */
[----:B---3--:R-:W-:Y:S01]  /*6700*/  ISETP.NE.U32.AND P0, PT, R26, RZ, PT ;  /* 0x000000ff1a00720c */ /* 0x008fe20003f05070 */
[----:B------:R-:W-:Y:S01]  /*6710*/  FMUL R0, R0, UR4 ;  /* 0x0000000400007c20 */ /* 0x000fe20008400000 */
[----:B------:R-:W-:Y:S02]  /*6720*/  IMAD.MOV.U32 R5, RZ, RZ, -0x1 ;  /* 0xffffffffff057424 */ /* 0x000fe400078e00ff */
[----:B------:R-:W-:Y:S01]  /*6730*/  ISETP.NE.AND.EX P0, PT, R27, RZ, PT, P0 ;  /* 0x000000ff1b00720c */ /* 0x000fe20003f05300 */
[----:B------:R3:W4:Y:S01]  /*6740*/  F2I.U32.TRUNC.NTZ R12, R0 ;  /* 0x00000000000c7305 */ /* 0x000722000020f000 */
[----:B------:R-:W3:Y:S01]  /*6750*/  LDC R15, c[0x0][0x148] ;  /* 0x00005200ff0f7b82 */ /* 0x000ee20000000800 */
[----:B-1----:R-:W-:-:S02]  /*6760*/  SHF.R.U64 R10, R2, R4, R3 ;  /* 0x00000004020a7219 */ /* 0x002fc40000001203 */
[----:B------:R-:W-:-:S05]  /*6770*/  SHF.R.U32.HI R3, RZ, R4, R3 ;  /* 0x00000004ff037219 */ /* 0x000fca0000011603 */
[----:B------:R-:W1:Y:S01]  /*6780*/  LDC R14, c[0x0][0x600] ;  /* 0x00018000ff0e7b82 */ /* 0x000e620000000800 */
[-CC-:B--2---:R-:W-:Y:S02]  /*6790*/  SHF.R.U64 R8, R10, R6.reuse, R3.reuse ;  /* 0x000000060a087219 */ /* 0x184fe40000001203 */
[----:B------:R-:W-:-:S05]  /*67a0*/  SHF.R.U32.HI R3, RZ, R6, R3 ;  /* 0x00000006ff037219 */ /* 0x000fca0000011603 */
[----:B------:R-:W2:Y:S01]  /*67b0*/  LDC R21, c[0x0][0x648] ;  /* 0x00019200ff157b82 */ /* 0x000ea20000000800 */
[-CC-:B0-----:R-:W-:Y:S02]  /*67c0*/  SHF.R.U64 R13, R8, R24.reuse, R3.reuse ;  /* 0x00000018080d7219 */ /* 0x181fe40000001203 */
[-C--:B------:R-:W-:Y:S02]  /*67d0*/  SHF.L.U32 R5, R5, R24.reuse, RZ ;  /* 0x0000001805057219 */ /* 0x080fe400000006ff */
[-C--:B------:R-:W-:Y:S01]  /*67e0*/  SHF.R.U32.HI R3, RZ, R24.reuse, R3 ;  /* 0x00000018ff037219 */ /* 0x080fe20000011603 */
[----:B------:R-:W-:Y:S01]  /*67f0*/  IMAD.MOV.U32 R2, RZ, RZ, R13 ;  /* 0x000000ffff027224 */ /* 0x000fe200078e000d */
[----:B------:R-:W-:Y:S01]  /*6800*/  SHF.L.U32 R24, R7, R24, RZ ;  /* 0x0000001807187219 */ /* 0x000fe200000006ff */
[----:B------:R-:W0:Y:S01]  /*6810*/  LDC R25, c[0x0][0x638] ;  /* 0x00018e00ff197b82 */ /* 0x000e220000000800 */
[----:B------:R-:W-:-:S07]  /*6820*/  LOP3.LUT R19, RZ, R5, RZ, 0x33, !PT ;  /* 0x00000005ff137212 */ /* 0x000fce00078e33ff */
[----:B------:R-:W0:Y:S01]  /*6830*/  LDC R28, c[0x0][0x610] ;  /* 0x00018400ff1c7b82 */ /* 0x000e220000000800 */
[----:B----4-:R-:W-:Y:S05]  /*6840*/  @!P0 BRA `(.L_x_166) ;  /* 0x0000000000288947 */ /* 0x010fea0003800000 */
[----:B---3--:R-:W3:Y:S02]  /*6850*/  LDC R0, c[0x0][0x64c] ;  /* 0x00019300ff007b82 */ /* 0x008ee40000000800 */
[----:B---3--:R-:W-:-:S05]  /*6860*/  IADD3 R7, P0, R13, R0, RZ ;  /* 0x000000000d077210 */ /* 0x008fca0007f1e0ff */
        /* <DEDUP_REMOVED lines=8> */
.L_x_166:
[----:B------:R-:W4:Y:S01]  /*68f0*/  LDC R4, c[0x0][0x65c] ;  /* 0x00019700ff047b82 */ /* 0x000f220000000800 */
[----:B--23--:R-:W-:Y:S01]  /*6900*/  SHF.R.U64 R0, R2, R21, R3 ;  /* 0x0000001502007219 */ /* 0x00cfe20000001203 */
[----:B-1----:R-:W-:Y:S01]  /*6910*/  VIADD R3, R14, 0xffffffff ;  /* 0xffffffff0e037836 */ /* 0x002fe20000000000 */
[----:B------:R-:W-:Y:S01]  /*6920*/  LOP3.LUT R19, R8, R19, RZ, 0xc0, !PT ;  /* 0x0000001308137212 */ /* 0x000fe200078ec0ff */
[----:B------:R-:W-:Y:S02]  /*6930*/  IMAD.MOV R12, RZ, RZ, -R12 ;  /* 0x000000ffff0c7224 */ /* 0x000fe400078e0a0c */
[----:B------:R-:W-:Y:S01]  /*6940*/  IMAD.MOV R2, RZ, RZ, -R0 ;  /* 0x000000ffff027224 */ /* 0x000fe200078e0a00 */
[----:B------:R-:W-:Y:S01]  /*6950*/  LOP3.LUT R3, R10, R3, RZ, 0xc0, !PT ;  /* 0x000000030a037212 */ /* 0x000fe200078ec0ff */
[----:B------:R-:W-:Y:S02]  /*6960*/  IMAD R19, R24, R0, R19 ;  /* 0x0000000018137224 */ /* 0x000fe400078e0213 */
[----:B0-----:R-:W-:-:S04]  /*6970*/  IMAD R0, R2, R25, R13 ;  /* 0x0000001902007224 */ /* 0x001fc800078e020d */
[----:B------:R-:W-:Y:S01]  /*6980*/  IMAD R2, R0, R14, R3 ;  /* 0x0000000e00027224 */ /* 0x000fe200078e0203 */
[----:B----4-:R-:W-:Y:S01]  /*6990*/  ISETP.NE.AND P0, PT, R4, 0x1, PT ;  /* 0x000000010400780c */ /* 0x010fe20003f05270 */
[----:B------:R-:W-:-:S05]  /*69a0*/  IMAD.MOV.U32 R4, RZ, RZ, 0x1 ;  /* 0x00000001ff047424 */ /* 0x000fca00078e00ff */
[----:B------:R-:W-:-:S07]  /*69b0*/  PRMT R0, R4, 0x7610, R0 ;  /* 0x0000761004007816 */ /* 0x000fce0000000000 */
[----:B------:R-:W-:-:S04]  /*69c0*/  @P0 IMAD R22, R15, R12, R20 ;  /* 0x0000000c0f160224 */ /* 0x000fc800078e0214 */
[----:B------:R-:W-:-:S05]  /*69d0*/  IMAD R19, R19, R28, R22 ;  /* 0x0000001c13137224 */ /* 0x000fca00078e0216 */
[----:B------:R-:W-:Y:S02]  /*69e0*/  SEL R22, R2, R19, !P0 ;  /* 0x0000001302167207 */ /* 0x000fe40004000000 */
[----:B------:R-:W-:Y:S01]  /*69f0*/  SEL R19, R19, R2, !P0 ;  /* 0x0000000213137207 */ /* 0x000fe20004000000 */
[----:B------:R-:W-:-:S07]  /*6a00*/  IMAD.MOV.U32 R2, RZ, RZ, R11 ;  /* 0x000000ffff027224 */ /* 0x000fce00078e000b */
.L_x_164:
[----:B------:R-:W-:Y:S02]  /*6a10*/  LOP3.LUT P0, RZ, R0, 0xff, RZ, 0xc0, !PT ;  /* 0x000000ff00ff7812 */ /* 0x000fe4000780c0ff */
[----:B------:R-:W-:-:S11]  /*6a20*/  LOP3.LUT R103, R103, 0x1, RZ, 0x3c, !PT ;  /* 0x0000000167677812 */ /* 0x000fd600078e3cff */
[----:B------:R-:W-:Y:S05]  /*6a30*/  @P0 BRA `(.L_x_167) ;  /* 0xffffffac00b00947 */ /* 0x000fea000383ffff */
[----:B------:R-:W-:Y:S05]  /*6a40*/  EXIT ;  /* 0x000000000000794d */ /* 0x000fea0003800000 */
.L_x_18:
[----:B------:R-:W-:-:S08]  /*6a50*/  ISETP.NE.AND P0, PT, R5, RZ, PT ;  /* 0x000000ff0500720c */ /* 0x000fd00003f05270 */
[----:B0-----:R-:W0:-:S00]  /*6a60*/  USETMAXREG.DEALLOC.CTAPOOL 0x28 ;  /* 0x00000028000079c8 */ /* 0x001e0000080e0500 */
[----:B------:R-:W-:Y:S05]  /*6a70*/  @P0 EXIT ;  /* 0x000000000000094d */ /* 0x000fea0003800000 */
[----:B0-----:R-:W-:Y:S01]  /*6a80*/  LOP3.LUT P0, RZ, R8, 0xff, RZ, 0xc0, !PT ;  /* 0x000000ff08ff7812 */ /* 0x001fe2000780c0ff */
[----:B------:R-:W-:Y:S02]  /*6a90*/  IMAD.MOV.U32 R0, RZ, RZ, 0x1 ;  /* 0x00000001ff007424 */ /* 0x000fe400078e00ff */
[----:B------:R-:W-:-:S10]  /*6aa0*/  IMAD.MOV.U32 R7, RZ, RZ, RZ ;  /* 0x000000ffff077224 */ /* 0x000fd400078e00ff */
[----:B------:R-:W-:Y:S05]  /*6ab0*/  @!P0 BRA `(.L_x_168) ;  /* 0x0000000c00388947 */ /* 0x000fea0003800000 */
[----:B------:R-:W0:Y:S01]  /*6ac0*/  S2R R9, SR_CgaCtaId ;  /* 0x0000000000097919 */ /* 0x000e220000008800 */
[----:B------:R-:W-:Y:S01]  /*6ad0*/  LOP3.LUT P0, RZ, R4, 0x1f, RZ, 0xc0, !PT ;  /* 0x0000001f04ff7812 */ /* 0x000fe2000780c0ff */
[----:B------:R-:W-:Y:S01]  /*6ae0*/  ULDC UR5, c[0x0][0x658] ;  /* 0x0001960000057ab9 */ /* 0x000fe20000000800 */
[----:B------:R-:W-:Y:S01]  /*6af0*/  UMOV UR6, 0xffffffff ;  /* 0xffffffff00067882 */ /* 0x000fe20000000000 */
[----:B------:R-:W-:Y:S01]  /*6b00*/  BSSY B0, `(.L_x_168) ;  /* 0x00000c9000007945 */ /* 0x000fe20003800000 */
[----:B------:R-:W-:Y:S01]  /*6b10*/  USHF.L.U32 UR6, UR6, UR5, URZ ;  /* 0x0000000506067299 */ /* 0x000fe2000800063f */
[C---:B------:R-:W-:Y:S01]  /*6b20*/  ISETP.NE.AND P2, PT, R3.reuse, RZ, PT ;  /* 0x000000ff0300720c */ /* 0x040fe20003f45270 */
[----:B------:R-:W-:Y:S01]  /*6b30*/  IMAD.MOV.U32 R8, RZ, RZ, 0x1 ;  /* 0x00000001ff087424 */ /* 0x000fe200078e00ff */
[----:B------:R-:W-:Y:S01]  /*6b40*/  ISETP.NE.OR P0, PT, R3, RZ, !P0 ;  /* 0x000000ff0300720c */ /* 0x000fe20004705670 */
[----:B------:R-:W-:Y:S01]  /*6b50*/  IMAD.MOV.U32 R0, RZ, RZ, 0x1 ;  /* 0x00000001ff007424 */ /* 0x000fe200078e00ff */
[----:B------:R-:W-:Y:S01]  /*6b60*/  LOP3.LUT R6, R16, 0x2, RZ, 0xfc, !PT ;  /* 0x0000000210067812 */ /* 0x000fe200078efcff */
[----:B------:R-:W-:Y:S01]  /*6b70*/  IMAD.MOV.U32 R7, RZ, RZ, RZ ;  /* 0x000000ffff077224 */ /* 0x000fe200078e00ff */
[----:B------:R-:W-:Y:S01]  /*6b80*/  ULDC UR4, c[0x0][0x600] ;  /* 0x0001800000047ab9 */ /* 0x000fe20000000800 */
[----:B------:R-:W-:Y:S01]  /*6b90*/  UMOV UR7, 0x1 ;  /* 0x0000000100077882 */ /* 0x000fe20000000000 */
[----:B------:R-:W-:-:S02]  /*6ba0*/  UIADD3 UR19, UR40, 0x1, URZ ;  /* 0x0000000128137890 */ /* 0x000fc4000fffe03f */
[----:B------:R-:W-:Y:S02]  /*6bb0*/  UIADD3 UR15, UR4, -0x1, URZ ;  /* 0xffffffff040f7890 */ /* 0x000fe4000fffe03f */
[----:B------:R-:W-:Y:S02]  /*6bc0*/  USHF.L.U32 UR17, UR7, UR5, URZ ;  /* 0x0000000507117299 */ /* 0x000fe4000800063f */
[----:B------:R-:W-:Y:S01]  /*6bd0*/  ULOP3.LUT UR16, URZ, UR6, URZ, 0x33, !UPT ;  /* 0x000000063f107292 */ /* 0x000fe2000f8e333f */
[----:B------:R-:W-:Y:S01]  /*6be0*/  ULDC.64 UR20, c[0x0][0x198] ;  /* 0x0000660000147ab9 */ /* 0x000fe20000000a00 */
[C---:B0-----:R-:W-:Y:S02]  /*6bf0*/  IMAD.SHL.U32 R10, R9.reuse, 0x40, RZ ;  /* 0x00000040090a7824 */ /* 0x041fe400078e00ff */
[----:B------:R-:W-:-:S03]  /*6c00*/  IMAD.SHL.U32 R9, R9, 0x800, RZ ;  /* 0x0000080009097824 */ /* 0x000fc600078e00ff */
[----:B------:R-:W-:-:S07]  /*6c10*/  LOP3.LUT R10, R10, 0x40, RZ, 0xc0, !PT ;  /* 0x000000400a0a7812 */ /* 0x000fce00078ec0ff */
.L_x_180:
[----:B------:R-:W-:-:S03]  /*6c20*/  UMOV UR4, 0xffffffff ;  /* 0xffffffff00047882 */ /* 0x000fc60000000000 */
[----:B------:R-:W-:Y:S05]  /*6c30*/  BRA.DIV UR4, `(.L_x_169) ;  /* 0x0000001604e47947 */ /* 0x000fea000b800000 */
[----:B------:R-:W-:-:S13]  /*6c40*/  ELECT P6, URZ, PT ;  /* 0x00000000003f782f */ /* 0x000fda00038c0000 */
.L_x_207:
[----:B------:R-:W0:Y:S01]  /*6c50*/  LDC R3, c[0x0][0x28c] ;  /* 0x0000a300ff037b82 */ /* 0x000e220000000800 */
[----:B------:R-:W-:Y:S01]  /*6c60*/  BSSY B1, `(.L_x_170) ;  /* 0x0000039000017945 */ /* 0x000fe20003800000 */
[----:B0-----:R-:W-:-:S13]  /*6c70*/  ISETP.LT.OR P6, PT, R3, 0x1, !P6 ;  /* 0x000000010300780c */ /* 0x001fda00077c1670 */
[----:B------:R-:W-:Y:S05]  /*6c80*/  @P6 BRA `(.L_x_171) ;  /* 0x0000000000d86947 */ /* 0x000fea0003800000 */
[----:B------:R-:W-:Y:S02]  /*6c90*/  IMAD R22, R22, 0x80, R10 ;  /* 0x0000008016167824 */ /* 0x000fe400078e020a */
[----:B------:R-:W-:Y:S02]  /*6ca0*/  IMAD.SHL.U32 R19, R19, 0x40, RZ ;  /* 0x0000004013137824 */ /* 0x000fe400078e00ff */
[----:B------:R-:W-:Y:S02]  /*6cb0*/  IMAD.MOV.U32 R15, RZ, RZ, RZ ;  /* 0x000000ffff0f7224 */ /* 0x000fe400078e00ff */
[----:B------:R-:W-:Y:S02]  /*6cc0*/  IMAD.U32 R20, RZ, RZ, UR19 ;  /* 0x00000013ff147e24 */ /* 0x000fe4000f8e00ff */
[----:B------:R-:W-:Y:S02]  /*6cd0*/  IMAD.MOV.U32 R3, RZ, RZ, R0 ;  /* 0x000000ffff037224 */ /* 0x000fe400078e0000 */
[----:B------:R-:W-:-:S07]  /*6ce0*/  IMAD.MOV.U32 R4, RZ, RZ, R7 ;  /* 0x000000ffff047224 */ /* 0x000fce00078e0007 */
.L_x_175:
[----:B------:R-:W0:Y:S01]  /*6cf0*/  S2R R12, SR_CgaCtaId ;  /* 0x00000000000c7919 */ /* 0x000e220000008800 */
[----:B------:R-:W-:Y:S01]  /*6d00*/  MOV R5, 0x400 ;  /* 0x0000040000057802 */ /* 0x000fe20000000f00 */
[----:B------:R-:W1:Y:S03]  /*6d10*/  @!P2 LDC R11, c[0x0][0x500] ;  /* 0x00014000ff0bab82 */ /* 0x000e660000000800 */
[----:B0-----:R-:W-:Y:S02]  /*6d20*/  LEA R13, R12, R5, 0x18 ;  /* 0x000000050c0d7211 */ /* 0x001fe400078ec0ff */
[----:B------:R-:W-:-:S03]  /*6d30*/  SHF.L.U32 R5, R3, 0x1f, RZ ;  /* 0x0000001f03057819 */ /* 0x000fc600000006ff */
[----:B------:R-:W-:-:S04]  /*6d40*/  IMAD R14, R4, 0x8, R13 ;  /* 0x00000008040e7824 */ /* 0x000fc800078e020d */
[----:B------:R-:W0:Y:S02]  /*6d50*/  SYNCS.PHASECHK.TRANS64.TRYWAIT P1, [R14+URZ+0x90], R5 ;  /* 0x000090050e0075a7 */ /* 0x000e24000802017f */
[----:B01----:R-:W-:Y:S05]  /*6d60*/  @!P1 BRA `(.L_x_172) ;  /* 0x0000001400b89947 */ /* 0x003fea0003800000 */
.L_x_208:
[----:B0-----:R-:W-:Y:S01]  /*6d70*/  PRMT R5, R6, 0x9910, RZ ;  /* 0x0000991006057816 */ /* 0x001fe200000000ff */
[----:B------:R0:W-:Y:S03]  /*6d80*/  @!P2 SYNCS.ARRIVE.TRANS64 RZ, [R14+URZ], R11 ;  /* 0x0000000b0effa9a7 */ /* 0x0001e6000800003f */
[----:B------:R-:W-:-:S13]  /*6d90*/  ISETP.NE.AND P1, PT, R5, 0x2, PT ;  /* 0x000000020500780c */ /* 0x000fda0003f25270 */
[----:B0-----:R-:W-:Y:S05]  /*6da0*/  @P1 BRA `(.L_x_173) ;  /* 0x0000000000041947 */ /* 0x001fea0003800000 */
[----:B------:R-:W-:Y:S01]  /*6db0*/  BPT.TRAP 0x1 ;  /* 0x000000040000795c */ /* 0x000fe20000300000 */
.L_x_173:
[----:B------:R-:W-:Y:S05]  /*6dc0*/  @P0 BRA `(.L_x_174) ;  /* 0x0000000000040947 */ /* 0x000fea0003800000 */
[----:B------:R-:W-:Y:S01]  /*6dd0*/  BPT.TRAP 0x1 ;  /* 0x000000040000795c */ /* 0x000fe20000300000 */
.L_x_174:
[----:B------:R-:W-:Y:S01]  /*6de0*/  IMAD.SHL.U32 R12, R4, 0x1000, RZ ;  /* 0x00001000040c7824 */ /* 0x000fe200078e00ff */
[----:B------:R-:W-:Y:S01]  /*6df0*/  R2UR UR9, R14 ;  /* 0x000000000e0972ca */ /* 0x000fe200000e0000 */
[----:B------:R-:W-:Y:S01]  /*6e00*/  VIADD R20, R20, 0xffffffff ;  /* 0xffffffff14147836 */ /* 0x000fe20000000000 */
[----:B------:R-:W-:Y:S01]  /*6e10*/  R2UR UR11, R19 ;  /* 0x00000000130b72ca */ /* 0x000fe200000e0000 */
[----:B------:R-:W-:Y:S01]  /*6e20*/  UIADD3 UR4, UP0, UR20, 0xf0, URZ ;  /* 0x000000f014047890 */ /* 0x000fe2000ff1e03f */
[----:B------:R-:W-:Y:S01]  /*6e30*/  LOP3.LUT R5, R12, 0x800, R9, 0xf8, !PT ;  /* 0x000008000c057812 */ /* 0x000fe200078ef809 */
[----:B------:R-:W-:Y:S01]  /*6e40*/  UIADD3 UR22, UP1, UR20, 0x1f0, URZ ;  /* 0x000001f014167890 */ /* 0x000fe2000ff3e03f */
[----:B------:R-:W-:Y:S01]  /*6e50*/  IADD3 R12, R13, 0x200, R12 ;  /* 0x000002000d0c7810 */ /* 0x000fe20007ffe00c */
[----:B------:R-:W-:Y:S01]  /*6e60*/  UIADD3.X UR5, URZ, UR21, URZ, UP0, !UPT ;  /* 0x000000153f057290 */ /* 0x000fe200087fe43f */
[----:B------:R-:W-:Y:S01]  /*6e70*/  R2UR UR10, R15 ;  /* 0x000000000f0a72ca */ /* 0x000fe200000e0000 */
[----:B------:R-:W-:Y:S01]  /*6e80*/  IMAD R5, R5, 0x2, R13 ;  /* 0x0000000205057824 */ /* 0x000fe200078e020d */
[----:B------:R-:W-:Y:S01]  /*6e90*/  R2UR UR13, R12 ;  /* 0x000000000c0d72ca */ /* 0x000fe200000e0000 */
[----:B------:R-:W-:Y:S01]  /*6ea0*/  VIADD R4, R4, 0x1 ;  /* 0x0000000104047836 */ /* 0x000fe20000000000 */
[----:B------:R-:W-:Y:S01]  /*6eb0*/  R2UR UR12, R2 ;  /* 0x00000000020c72ca */ /* 0x000fe200000e0000 */
[----:B------:R-:W-:Y:S01]  /*6ec0*/  UIADD3.X UR23, URZ, UR21, URZ, UP1, !UPT ;  /* 0x000000153f177290 */ /* 0x000fe20008ffe43f */
[----:B------:R-:W-:Y:S01]  /*6ed0*/  R2UR UR8, R5 ;  /* 0x00000000050872ca */ /* 0x000fe200000e0000 */
[----:B------:R-:W-:Y:S01]  /*6ee0*/  UMOV UR6, 0x0 ;  /* 0x0000000000067882 */ /* 0x000fe20000000000 */
[----:B------:R-:W-:Y:S01]  /*6ef0*/  R2UR UR18, R22 ;  /* 0x00000000161272ca */ /* 0x000fe200000e0000 */
[----:B------:R-:W-:Y:S01]  /*6f00*/  UMOV UR7, 0x10000000 ;  /* 0x1000000000077882 */ /* 0x000fe20000000000 */
[----:B------:R-:W-:Y:S01]  /*6f10*/  ISETP.GT.AND P3, PT, R20, 0x1, PT ;  /* 0x000000011400780c */ /* 0x000fe20003f64270 */
[----:B------:R-:W-:Y:S01]  /*6f20*/  UMOV UR24, 0x30000 ;  /* 0x0003000000187882 */ /* 0x000fe20000000000 */
[----:B------:R-:W-:Y:S01]  /*6f30*/  ISETP.NE.AND P1, PT, R4, 0x12, PT ;  /* 0x000000120400780c */ /* 0x000fe20003f25270 */
[----:B------:R-:W-:-:S03]  /*6f40*/  VIADD R15, R15, 0x20 ;  /* 0x000000200f0f7836 */ /* 0x000fc60000000000 */
[----:B------:R-:W-:Y:S02]  /*6f50*/  SEL R12, RZ, 0x1, P1 ;  /* 0x00000001ff0c7807 */ /* 0x000fe40000800000 */
[----:B------:R-:W-:Y:S01]  /*6f60*/  SEL R4, R4, RZ, P1 ;  /* 0x000000ff04047207 */ /* 0x000fe20000800000 */
[----:B------:R-:W-:Y:S01]  /*6f70*/  UIADD3 UR14, UR8, 0x12200, URZ ;  /* 0x00012200080e7890 */ /* 0x000fe2000fffe03f */
[----:B------:R-:W-:Y:S02]  /*6f80*/  LOP3.LUT R3, R3, R12, RZ, 0x3c, !PT ;  /* 0x0000000c03037212 */ /* 0x000fe400078e3cff */
[----:B------:R-:W-:Y:S02]  /*6f90*/  UMOV UR8, UR13 ;  /* 0x0000000d00087c82 */ /* 0x000fe40008000000 */
[----:B------:R0:W-:Y:S02]  /*6fa0*/  UTMALDG.3D [UR8], [UR4], desc[UR6] ;  /* 0x00000608040075b4 */ /* 0x0001e40008011000 */
[----:B0-----:R-:W-:Y:S01]  /*6fb0*/  UMOV UR8, UR14 ;  /* 0x0000000e00087c82 */ /* 0x001fe20008000000 */
[----:B------:R-:W-:-:S02]  /*6fc0*/  UMOV UR11, UR18 ;  /* 0x00000012000b7c82 */ /* 0x000fc40008000000 */
[----:B------:R0:W-:Y:S02]  /*6fd0*/  UTMALDG.3D.MULTICAST [UR8], [UR22], UR24, desc[UR6] ;  /* 0x00000608160073b4 */ /* 0x0001e40008011818 */
[----:B0-----:R-:W-:Y:S05]  /*6fe0*/  @P3 BRA `(.L_x_175) ;  /* 0xfffffffc00403947 */ /* 0x001fea000383ffff */
.L_x_171:
[----:B------:R-:W-:Y:S05]  /*6ff0*/  BSYNC B1 ;  /* 0x0000000000017941 */ /* 0x000fea0003800000 */
.L_x_170:
[----:B------:R-:W2:Y:S01]  /*7000*/  LDL.64 R12, [R1] ;  /* 0x00000000010c7983 */ /* 0x000ea20000100a00 */
[----:B------:R-:W-:Y:S01]  /*7010*/  LOP3.LUT P4, RZ, R8, 0xff, RZ, 0xc0, !PT ;  /* 0x000000ff08ff7812 */ /* 0x000fe2000788c0ff */
[----:B------:R-:W-:Y:S01]  /*7020*/  VIADD R4, R7, UR40 ;  /* 0x0000002807047c36 */ /* 0x000fe20008000000 */
[----:B------:R-:W-:Y:S01]  /*7030*/  ULDC.64 UR4, c[0x0][0x650] ;  /* 0x0001940000047ab9 */ /* 0x000fe20000000a00 */
[----:B------:R-:W-:Y:S01]  /*7040*/  IMAD.U32 R7, RZ, RZ, UR40 ;  /* 0x00000028ff077e24 */ /* 0x000fe2000f8e00ff */
[----:B------:R-:W-:Y:S01]  /*7050*/  UISETP.GE.U32.AND UP0, UPT, UR40, 0x12, UPT ;  /* 0x000000122800788c */ /* 0x000fe2000bf06070 */
[----:B------:R-:W-:Y:S01]  /*7060*/  BSSY B1, `(.L_x_176) ;  /* 0x0000070000017945 */ /* 0x000fe20003800000 */
[----:B------:R-:W-:Y:S01]  /*7070*/  ISETP.GT.U32.AND P1, PT, R4, 0x11, PT ;  /* 0x000000110400780c */ /* 0x000fe20003f24070 */
[----:B------:R-:W-:Y:S01]  /*7080*/  IMAD.MOV.U32 R19, RZ, RZ, -0x1 ;  /* 0xffffffffff137424 */ /* 0x000fe200078e00ff */
[----:B------:R-:W-:Y:S01]  /*7090*/  PRMT R8, RZ, 0x7610, R8 ;  /* 0x00007610ff087816 */ /* 0x000fe20000000008 */
[----:B------:R-:W-:Y:S01]  /*70a0*/  IMAD.MOV.U32 R22, RZ, RZ, -0x1 ;  /* 0xffffffffff167424 */ /* 0x000fe200078e00ff */
[----:B------:R-:W-:-:S02]  /*70b0*/  ISETP.LT.U32.AND P1, PT, R7, 0x12, P1 ;  /* 0x000000120700780c */ /* 0x000fc40000f21070 */
[----:B------:R-:W-:Y:S01]  /*70c0*/  PLOP3.LUT P3, PT, PT, PT, UP0, 0x80, 0x0 ;  /* 0x000000000000781c */ /* 0x000fe20003f6f008 */
[----:B------:R-:W0:Y:S01]  /*70d0*/  @P4 S2R R3, SR_CgaCtaId ;  /* 0x0000000000034919 */ /* 0x000e220000008800 */
[----:B------:R-:W-:-:S04]  /*70e0*/  @P4 MOV R2, 0x400 ;  /* 0x0000040000024802 */ /* 0x000fc80000000f00 */
[----:B0-----:R-:W-:Y:S01]  /*70f0*/  @P4 LEA R5, R3, R2, 0x18 ;  /* 0x0000000203054211 */ /* 0x001fe200078ec0ff */
[----:B------:R-:W-:-:S03]  /*7100*/  IMAD.WIDE.U32 R2, R4, 0x38e38e39, RZ ;  /* 0x38e38e3904027825 */ /* 0x000fc600078e00ff */
[----:B------:R0:W-:Y:S01]  /*7110*/  @P4 SYNCS.ARRIVE.TRANS64.A1T0 RZ, [R5+URZ+0x158], RZ ;  /* 0x000158ff05ff49a7 */ /* 0x0001e2000810003f */
[----:B------:R-:W-:Y:S01]  /*7120*/  IMAD.MOV.U32 R2, RZ, RZ, -0x1 ;  /* 0xffffffffff027424 */ /* 0x000fe200078e00ff */
[----:B0-----:R-:W-:Y:S02]  /*7130*/  SHF.R.U32.HI R5, RZ, 0x2, R3 ;  /* 0x00000002ff057819 */ /* 0x001fe40000011603 */
[----:B------:R-:W-:-:S03]  /*7140*/  SEL R3, RZ, 0x1, !P1 ;  /* 0x00000001ff037807 */ /* 0x000fc60004800000 */
[----:B------:R-:W-:Y:S01]  /*7150*/  IMAD R7, R5, -0x12, R4 ;  /* 0xffffffee05077824 */ /* 0x000fe200078e0204 */
[----:B------:R-:W-:Y:S02]  /*7160*/  LOP3.LUT R0, R0, R3, RZ, 0x3c, !PT ;  /* 0x0000000300007212 */ /* 0x000fe400078e3cff */
[----:B------:R-:W-:Y:S02]  /*7170*/  PRMT R3, RZ, 0x7610, R3 ;  /* 0x00007610ff037816 */ /* 0x000fe40000000003 */
[----:B------:R-:W-:Y:S02]  /*7180*/  @P3 LOP3.LUT R0, R0, 0x1, R5, 0x78, !PT ;  /* 0x0000000100003812 */ /* 0x000fe400078e7805 */
[----:B--2---:R-:W-:-:S04]  /*7190*/  IADD3 R18, P4, R18, R12, RZ ;  /* 0x0000000c12127210 */ /* 0x004fc80007f9e0ff */
[----:B------:R-:W-:Y:S01]  /*71a0*/  ISETP.GE.U32.AND P1, PT, R18, UR4, PT ;  /* 0x0000000412007c0c */ /* 0x000fe2000bf26070 */
[----:B------:R-:W-:-:S05]  /*71b0*/  IMAD.X R17, R17, 0x1, R23, P4 ;  /* 0x0000000111117824 */ /* 0x000fca00020e0617 */
[----:B------:R-:W-:-:S13]  /*71c0*/  ISETP.GE.U32.AND.EX P1, PT, R17, UR5, PT, P1 ;  /* 0x0000000511007c0c */ /* 0x000fda000bf26110 */
[----:B------:R-:W-:Y:S05]  /*71d0*/  @P1 BRA `(.L_x_177) ;  /* 0x0000000400601947 */ /* 0x000fea0003800000 */
[----:B------:R-:W0:Y:S01]  /*71e0*/  S2R R12, SR_CTAID.X ;  /* 0x00000000000c7919 */ /* 0x000e220000002500 */
[----:B------:R-:W-:Y:S01]  /*71f0*/  ULDC.64 UR4, c[0x0][0x628] ;  /* 0x00018a0000047ab9 */ /* 0x000fe20000000a00 */
[----:B------:R-:W-:Y:S01]  /*7200*/  ULDC UR7, c[0x0][0x630] ;  /* 0x00018c0000077ab9 */ /* 0x000fe20000000800 */
[----:B------:R-:W-:Y:S01]  /*7210*/  ISETP.NE.U32.AND P1, PT, RZ, UR4, PT ;  /* 0x00000004ff007c0c */ /* 0x000fe2000bf25070 */
[----:B------:R-:W1:Y:S01]  /*7220*/  S2R R13, SR_CTAID.Y ;  /* 0x00000000000d7919 */ /* 0x000e620000002600 */
[----:B------:R-:W-:Y:S01]  /*7230*/  ULDC UR8, c[0x0][0x150] ;  /* 0x0000540000087ab9 */ /* 0x000fe20000000800 */
[----:B------:R-:W-:Y:S01]  /*7240*/  IMAD.MOV.U32 R2, RZ, RZ, R18 ;  /* 0x000000ffff027224 */ /* 0x000fe200078e0012 */
[----:B------:R-:W-:Y:S01]  /*7250*/  ISETP.NE.AND.EX P1, PT, RZ, UR5, PT, P1 ;  /* 0x00000005ff007c0c */ /* 0x000fe2000bf25310 */
[----:B------:R-:W-:Y:S01]  /*7260*/  IMAD.MOV.U32 R3, RZ, RZ, R17 ;  /* 0x000000ffff037224 */ /* 0x000fe200078e0011 */
[----:B0-----:R-:W-:-:S11]  /*7270*/  I2FP.F32.U32 R14, R12 ;  /* 0x0000000c000e7245 */ /* 0x001fd60000201000 */
[----:B------:R-:W-:Y:S05]  /*7280*/  @!P1 BRA `(.L_x_178) ;  /* 0x0000000000289947 */ /* 0x000fea0003800000 */
[----:B------:R-:W-:Y:S02]  /*7290*/  ULDC UR6, c[0x0][0x634] ;  /* 0x00018d0000067ab9 */ /* 0x000fe40000000800 */
[----:B------:R-:W-:-:S05]  /*72a0*/  IADD3 R3, P1, R18, UR6, RZ ;  /* 0x0000000612037c10 */ /* 0x000fca000ff3e0ff */
[----:B------:R-:W-:-:S04]  /*72b0*/  IMAD.X R11, RZ, RZ, R17, P1 ;  /* 0x000000ffff0b7224 */ /* 0x000fc800008e0611 */
[----:B------:R-:W-:-:S04]  /*72c0*/  IMAD.WIDE.U32 R4, R11, UR4, RZ ;  /* 0x000000040b047c25 */ /* 0x000fc8000f8e00ff */
[----:B------:R-:W-:-:S04]  /*72d0*/  IMAD.WIDE.U32 R4, P1, R3, UR5, R4 ;  /* 0x0000000503047c25 */ /* 0x000fc8000f820004 */
[----:B------:R-:W-:-:S04]  /*72e0*/  IMAD.WIDE.U32 R2, R3, UR4, RZ ;  /* 0x0000000403027c25 */ /* 0x000fc8000f8e00ff */
[----:B------:R-:W-:Y:S01]  /*72f0*/  IMAD.MOV.U32 R2, RZ, RZ, R5 ;  /* 0x000000ffff027224 */ /* 0x000fe200078e0005 */
[----:B------:R-:W-:Y:S01]  /*7300*/  IADD3 RZ, P3, R3, R4, RZ ;  /* 0x0000000403ff7210 */ /* 0x000fe20007f7e0ff */
[----:B------:R-:W-:-:S04]  /*7310*/  IMAD.X R3, RZ, RZ, RZ, P1 ;  /* 0x000000ffff037224 */ /* 0x000fc800008e06ff */
[----:B------:R-:W-:-:S08]  /*7320*/  IMAD.WIDE.U32.X R2, R11, UR5, R2, P3 ;  /* 0x000000050b027c25 */ /* 0x000fd000098e0402 */
.L_x_178:
[----:B------:R-:W0:Y:S01]  /*7330*/  LDC R21, c[0x0][0x65c] ;  /* 0x00019700ff157b82 */ /* 0x000e220000000800 */
[--C-:B------:R-:W-:Y:S01]  /*7340*/  SHF.R.U64 R11, R2, UR7, R3.reuse ;  /* 0x00000007020b7c19 */ /* 0x100fe20008001203 */
[----:B------:R-:W-:Y:S01]  /*7350*/  FMUL R14, R14, UR8 ;  /* 0x000000080e0e7c20 */ /* 0x000fe20008400000 */
[----:B------:R-:W-:Y:S01]  /*7360*/  SHF.R.U32.HI R2, RZ, UR7, R3 ;  /* 0x00000007ff027c19 */ /* 0x000fe20008011603 */
[----:B------:R-:W-:Y:S01]  /*7370*/  ULDC UR6, c[0x0][0x154] ;  /* 0x0000550000067ab9 */ /* 0x000fe20000000800 */
[----:B------:R-:W-:Y:S01]  /*7380*/  IADD3 R15, P1, RZ, -R11, RZ ;  /* 0x8000000bff0f7210 */ /* 0x000fe20007f3e0ff */
[----:B------:R-:W-:Y:S01]  /*7390*/  ULDC.64 UR4, c[0x0][0x620] ;  /* 0x0001880000047ab9 */ /* 0x000fe20000000a00 */
[----:B-1----:R-:W-:Y:S01]  /*73a0*/  I2FP.F32.U32 R3, R13 ;  /* 0x0000000d00037245 */ /* 0x002fe20000201000 */
[----:B------:R-:W1:Y:S01]  /*73b0*/  LDC R19, c[0x0][0x144] ;  /* 0x00005100ff137b82 */ /* 0x000e620000000800 */
[----:B------:R-:W2:Y:S01]  /*73c0*/  F2I.U32.TRUNC.NTZ R14, R14 ;  /* 0x0000000e000e7305 */ /* 0x000ea2000020f000 */
[----:B------:R-:W-:-:S02]  /*73d0*/  IMAD.X R2, RZ, RZ, ~R2, P1 ;  /* 0x000000ffff027224 */ /* 0x000fc400008e0e02 */
[----:B------:R-:W-:Y:S01]  /*73e0*/  FMUL R4, R3, UR6 ;  /* 0x0000000603047c20 */ /* 0x000fe20008400000 */
[----:B------:R-:W-:Y:S01]  /*73f0*/  IMAD.MOV.U32 R3, RZ, RZ, R17 ;  /* 0x000000ffff037224 */ /* 0x000fe200078e0011 */
[----:B------:R-:W-:Y:S01]  /*7400*/  ULDC.64 UR6, c[0x0][0x640] ;  /* 0x0001900000067ab9 */ /* 0x000fe20000000a00 */
[----:B------:R-:W-:Y:S01]  /*7410*/  IMAD R2, R2, UR4, RZ ;  /* 0x0000000402027c24 */ /* 0x000fe2000f8e02ff */
[----:B------:R-:W3:Y:S01]  /*7420*/  LDC R20, c[0x0][0x148] ;  /* 0x00005200ff147b82 */ /* 0x000ee20000000800 */
[----:B------:R-:W-:Y:S01]  /*7430*/  ISETP.NE.U32.AND P1, PT, RZ, UR6, PT ;  /* 0x00000006ff007c0c */ /* 0x000fe2000bf25070 */
[----:B------:R-:W4:Y:S01]  /*7440*/  F2I.U32.TRUNC.NTZ R4, R4 ;  /* 0x0000000400047305 */ /* 0x000f22000020f000 */
[----:B------:R-:W-:Y:S02]  /*7450*/  IMAD R5, R15, UR5, R2 ;  /* 0x000000050f057c24 */ /* 0x000fe4000f8e0202 */
[----:B------:R-:W-:Y:S01]  /*7460*/  IMAD.MOV.U32 R2, RZ, RZ, R18 ;  /* 0x000000ffff027224 */ /* 0x000fe200078e0012 */
[----:B------:R-:W-:-:S02]  /*7470*/  ISETP.NE.AND.EX P1, PT, RZ, UR7, PT, P1 ;  /* 0x00000007ff007c0c */ /* 0x000fc4000bf25310 */
[----:B0-----:R-:W-:Y:S01]  /*7480*/  ISETP.NE.AND P4, PT, R21, 0x1, PT ;  /* 0x000000011500780c */ /* 0x001fe20003f85270 */
[----:B------:R-:W-:Y:S01]  /*7490*/  IMAD.WIDE.U32 R2, R15, UR4, R2 ;  /* 0x000000040f027c25 */ /* 0x000fe2000f8e0002 */
[----:B------:R-:W-:-:S03]  /*74a0*/  ULDC UR4, c[0x0][0x618] ;  /* 0x0001860000047ab9 */ /* 0x000fc60000000800 */
[----:B--2---:R-:W-:Y:S02]  /*74b0*/  IMAD.MOV R14, RZ, RZ, -R14 ;  /* 0x000000ffff0e7224 */ /* 0x004fe400078e0a0e */
[----:B------:R-:W-:Y:S02]  /*74c0*/  IMAD.IADD R3, R3, 0x1, R5 ;  /* 0x0000000103037824 */ /* 0x000fe400078e0205 */
[----:B-1----:R-:W-:-:S03]  /*74d0*/  IMAD R12, R19, R14, R12 ;  /* 0x0000000e130c7224 */ /* 0x002fc600078e020c */
[--C-:B------:R-:W-:Y:S01]  /*74e0*/  SHF.R.U64 R14, R2, UR4, R3.reuse ;  /* 0x00000004020e7c19 */ /* 0x100fe20008001203 */
[----:B----4-:R-:W-:Y:S01]  /*74f0*/  IMAD.MOV R2, RZ, RZ, -R4 ;  /* 0x000000ffff027224 */ /* 0x010fe200078e0a04 */
[----:B------:R-:W-:Y:S01]  /*7500*/  SHF.R.U32.HI R3, RZ, UR4, R3 ;  /* 0x00000004ff037c19 */ /* 0x000fe20008011603 */
[----:B------:R-:W-:Y:S02]  /*7510*/  ULDC UR4, c[0x0][0x608] ;  /* 0x0001820000047ab9 */ /* 0x000fe40000000800 */
[----:B---3--:R-:W-:Y:S01]  /*7520*/  @P4 IMAD R12, R20, R2, R13 ;  /* 0x00000002140c4224 */ /* 0x008fe200078e020d */
[--C-:B------:R-:W-:Y:S02]  /*7530*/  SHF.R.U64 R19, R14, UR4, R3.reuse ;  /* 0x000000040e137c19 */ /* 0x100fe40008001203 */
[----:B------:R-:W-:Y:S01]  /*7540*/  SHF.R.U32.HI R2, RZ, UR4, R3 ;  /* 0x00000004ff027c19 */ /* 0x000fe20008011603 */
[----:B------:R-:W-:-:S03]  /*7550*/  ULDC UR4, c[0x0][0x658] ;  /* 0x0001960000047ab9 */ /* 0x000fc60000000800 */
[--C-:B------:R-:W-:Y:S02]  /*7560*/  SHF.R.U64 R13, R19, UR4, R2.reuse ;  /* 0x00000004130d7c19 */ /* 0x100fe40008001202 */
[----:B------:R-:W-:-:S03]  /*7570*/  SHF.R.U32.HI R2, RZ, UR4, R2 ;  /* 0x00000004ff027c19 */ /* 0x000fc60008011602 */
[----:B------:R-:W-:Y:S02]  /*7580*/  IMAD.MOV.U32 R4, RZ, RZ, R13 ;  /* 0x000000ffff047224 */ /* 0x000fe400078e000d */
[----:B------:R-:W-:Y:S01]  /*7590*/  IMAD.MOV.U32 R3, RZ, RZ, R2 ;  /* 0x000000ffff037224 */ /* 0x000fe200078e0002 */
[----:B------:R-:W-:Y:S06]  /*75a0*/  @!P1 BRA `(.L_x_179) ;  /* 0x00000000002c9947 */ /* 0x000fec0003800000 */
        /* <DEDUP_REMOVED lines=9> */
[----:B------:R-:W-:-:S04]  /*7640*/  IMAD.WIDE.U32.X R2, R15, UR7, R2, P3 ;  /* 0x000000070f027c25 */ /* 0x000fc800098e0402 */
[----:B------:R-:W-:-:S07]  /*7650*/  IMAD.MOV.U32 R4, RZ, RZ, R2 ;  /* 0x000000ffff047224 */ /* 0x000fce00078e0002 */
.L_x_179:
[----:B------:R-:W-:Y:S01]  /*7660*/  ULDC UR4, c[0x0][0x648] ;  /* 0x0001920000047ab9 */ /* 0x000fe20000000800 */
[----:B------:R-:W-:Y:S01]  /*7670*/  LOP3.LUT R2, R19, UR16, RZ, 0xc0, !PT ;  /* 0x0000001013027c12 */ /* 0x000fe2000f8ec0ff */
[----:B------:R-:W-:Y:S01]  /*7680*/  ULDC UR5, c[0x0][0x610] ;  /* 0x0001840000057ab9 */ /* 0x000fe20000000800 */
[----:B------:R-:W-:Y:S01]  /*7690*/  SHF.R.U64 R3, R4, UR4, R3 ;  /* 0x0000000404037c19 */ /* 0x000fe20008001203 */
[----:B------:R-:W-:Y:S01]  /*76a0*/  ULDC UR4, c[0x0][0x638] ;  /* 0x00018e0000047ab9 */ /* 0x000fe20000000800 */
[----:B------:R-:W-:-:S03]  /*76b0*/  LOP3.LUT R14, R14, UR15, RZ, 0xc0, !PT ;  /* 0x0000000f0e0e7c12 */ /* 0x000fc6000f8ec0ff */
[----:B------:R-:W-:Y:S02]  /*76c0*/  IMAD.MOV R4, RZ, RZ, -R3 ;  /* 0x000000ffff047224 */ /* 0x000fe400078e0a03 */
[----:B------:R-:W-:Y:S02]  /*76d0*/  IMAD R3, R3, UR17, R2 ;  /* 0x0000001103037c24 */ /* 0x000fe4000f8e0202 */
[----:B------:R-:W-:Y:S01]  /*76e0*/  IMAD R13, R4, UR4, R13 ;  /* 0x00000004040d7c24 */ /* 0x000fe2000f8e020d */
[----:B------:R-:W-:Y:S01]  /*76f0*/  ULDC UR4, c[0x0][0x600] ;  /* 0x0001800000047ab9 */ /* 0x000fe20000000800 */
[----:B------:R-:W-:Y:S02]  /*7700*/  IMAD R12, R3, UR5, R12 ;  /* 0x00000005030c7c24 */ /* 0x000fe4000f8e020c */
[----:B------:R-:W-:Y:S02]  /*7710*/  IMAD R13, R13, UR4, R14 ;  /* 0x000000040d0d7c24 */ /* 0x000fe4000f8e020e */
[----:B------:R-:W-:-:S02]  /*7720*/  IMAD.MOV.U32 R3, RZ, RZ, 0x1 ;  /* 0x00000001ff037424 */ /* 0x000fc400078e00ff */
[----:B------:R-:W-:Y:S01]  /*7730*/  IMAD.MOV.U32 R2, RZ, RZ, R11 ;  /* 0x000000ffff027224 */ /* 0x000fe200078e000b */
[----:B------:R-:W-:Y:S02]  /*7740*/  SEL R22, R13, R12, !P4 ;  /* 0x0000000c0d167207 */ /* 0x000fe40006000000 */
[----:B------:R-:W-:-:S07]  /*7750*/  SEL R19, R12, R13, !P4 ;  /* 0x0000000d0c137207 */ /* 0x000fce0006000000 */
.L_x_177:
[----:B------:R-:W-:Y:S05]  /*7760*/  BSYNC B1 ;  /* 0x0000000000017941 */ /* 0x000fea0003800000 */
.L_x_176:
[----:B------:R-:W-:-:S13]  /*7770*/  LOP3.LUT P1, RZ, R3, 0xff, RZ, 0xc0, !PT ;  /* 0x000000ff03ff7812 */ /* 0x000fda000782c0ff */
[----:B------:R-:W-:Y:S05]  /*7780*/  @P1 BRA `(.L_x_180) ;  /* 0xfffffff400241947 */ /* 0x000fea000383ffff */
[----:B------:R-:W-:Y:S05]  /*7790*/  BSYNC B0 ;  /* 0x0000000000007941 */ /* 0x000fea0003800000 */
.L_x_168:
[----:B------:R-:W-:-:S03]  /*77a0*/  UMOV UR4, 0xffffffff ;  /* 0xffffffff00047882 */ /* 0x000fc60000000000 */
[----:B------:R-:W-:Y:S05]  /*77b0*/  BRA.DIV UR4, `(.L_x_181) ;  /* 0x0000000e04387947 */ /* 0x000fea000b800000 */
[----:B------:R-:W-:-:S13]  /*77c0*/  ELECT P6, URZ, PT ;  /* 0x00000000003f782f */ /* 0x000fda00038c0000 */
.L_x_211:
[----:B------:R-:W-:Y:S04]  /*77d0*/  BSSY B0, `(.L_x_182) ;  /* 0x00000a9000007945 */ /* 0x000fe80003800000 */
[----:B------:R-:W-:Y:S05]  /*77e0*/  @!P6 BRA `(.L_x_183) ;  /* 0x00000008009ce947 */ /* 0x000fea0003800000 */
[----:B------:R-:W-:-:S04]  /*77f0*/  LOP3.LUT R16, R16, 0x2, RZ, 0xfc, !PT ;  /* 0x0000000210107812 */ /* 0x000fc800078efcff */
[----:B------:R-:W-:-:S13]  /*7800*/  ISETP.NE.AND P0, PT, R16, 0x3, PT ;  /* 0x000000031000780c */ /* 0x000fda0003f05270 */
[----:B------:R-:W-:Y:S05]  /*7810*/  @!P0 BRA `(.L_x_184) ;  /* 0x0000000000048947 */ /* 0x000fea0003800000 */
[----:B------:R-:W-:Y:S01]  /*7820*/  BPT.TRAP 0x1 ;  /* 0x000000040000795c */ /* 0x000fe20000300000 */
.L_x_184:
[----:B------:R-:W0:Y:S01]  /*7830*/  S2R R3, SR_CgaCtaId ;  /* 0x0000000000037919 */ /* 0x000e220000008800 */
[----:B------:R-:W-:Y:S02]  /*7840*/  MOV R2, 0x400 ;  /* 0x0000040000027802 */ /* 0x000fe40000000f00 */
[----:B------:R-:W-:Y:S02]  /*7850*/  SHF.L.U32 R4, R0, 0x1f, RZ ;  /* 0x0000001f00047819 */ /* 0x000fe400000006ff */
[----:B0-----:R-:W-:-:S05]  /*7860*/  LEA R2, R3, R2, 0x18 ;  /* 0x0000000203027211 */ /* 0x001fca00078ec0ff */
[----:B------:R-:W-:-:S04]  /*7870*/  VIADD R2, R2, 0x90 ;  /* 0x0000009002027836 */ /* 0x000fc80000000000 */
[C---:B------:R-:W-:Y:S02]  /*7880*/  IMAD R9, R7.reuse, 0x8, R2 ;  /* 0x0000000807097824 */ /* 0x040fe400078e0202 */
[----:B------:R-:W-:Y:S02]  /*7890*/  VIADD R7, R7, 0x1 ;  /* 0x0000000107077836 */ /* 0x000fe40000000000 */
[----:B------:R-:W0:Y:S03]  /*78a0*/  SYNCS.PHASECHK.TRANS64.TRYWAIT P0, [R9+URZ], R4 ;  /* 0x00000004090075a7 */ /* 0x000e26000800017f */
[----:B------:R-:W-:-:S04]  /*78b0*/  ISETP.NE.AND P1, PT, R7, 0x12, PT ;  /* 0x000000120700780c */ /* 0x000fc80003f25270 */
[----:B------:R-:W-:Y:S02]  /*78c0*/  SEL R3, RZ, 0x1, P1 ;  /* 0x00000001ff037807 */ /* 0x000fe40000800000 */
[----:B------:R-:W-:Y:S02]  /*78d0*/  SEL R7, R7, RZ, P1 ;  /* 0x000000ff07077207 */ /* 0x000fe40000800000 */
[----:B------:R-:W-:-:S03]  /*78e0*/  LOP3.LUT R6, R0, R3, RZ, 0x3c, !PT ;  /* 0x0000000300067212 */ /* 0x000fc600078e3cff */
[----:B------:R-:W-:Y:S01]  /*78f0*/  IMAD R8, R7, 0x8, R2 ;  /* 0x0000000807087824 */ /* 0x000fe200078e0202 */
[----:B------:R-:W-:Y:S01]  /*7900*/  SHF.L.U32 R5, R6, 0x1f, RZ ;  /* 0x0000001f06057819 */ /* 0x000fe200000006ff */
[----:B0-----:R-:W-:Y:S06]  /*7910*/  @!P0 BRA `(.L_x_185) ;  /* 0x0000000c00008947 */ /* 0x001fec0003800000 */
.L_x_212:
[----:B------:R-:W1:Y:S01]  /*7920*/  SYNCS.PHASECHK.TRANS64.TRYWAIT P0, [R8+URZ], R5 ;  /* 0x00000005080075a7 */ /* 0x000e62000800017f */
[----:B------:R-:W-:-:S05]  /*7930*/  VIADD R0, R7, 0x1 ;  /* 0x0000000107007836 */ /* 0x000fca0000000000 */
[----:B------:R-:W-:-:S04]  /*7940*/  ISETP.NE.AND P1, PT, R0, 0x12, PT ;  /* 0x000000120000780c */ /* 0x000fc80003f25270 */
[----:B------:R-:W-:Y:S02]  /*7950*/  SEL R3, RZ, 0x1, P1 ;  /* 0x00000001ff037807 */ /* 0x000fe40000800000 */
[----:B------:R-:W-:Y:S02]  /*7960*/  SEL R7, R0, RZ, P1 ;  /* 0x000000ff00077207 */ /* 0x000fe40000800000 */
[----:B------:R-:W-:-:S03]  /*7970*/  LOP3.LUT R6, R6, R3, RZ, 0x3c, !PT ;  /* 0x0000000306067212 */ /* 0x000fc600078e3cff */
[----:B0-----:R-:W-:Y:S01]  /*7980*/  IMAD R9, R7, 0x8, R2 ;  /* 0x0000000807097824 */ /* 0x001fe200078e0202 */
[----:B------:R-:W-:Y:S01]  /*7990*/  SHF.L.U32 R4, R6, 0x1f, RZ ;  /* 0x0000001f06047819 */ /* 0x000fe200000006ff */
[----:B-1----:R-:W-:Y:S06]  /*79a0*/  @!P0 BRA `(.L_x_186) ;  /* 0x0000000800f08947 */ /* 0x002fec0003800000 */
.L_x_213:
        /* <DEDUP_REMOVED lines=9> */
.L_x_214:
        /* <DEDUP_REMOVED lines=9> */
.L_x_215:
        /* <DEDUP_REMOVED lines=9> */
.L_x_216:
        /* <DEDUP_REMOVED lines=9> */
.L_x_217:
        /* <DEDUP_REMOVED lines=9> */
.L_x_218:
        /* <DEDUP_REMOVED lines=9> */
.L_x_219:
        /* <DEDUP_REMOVED lines=9> */
.L_x_220:
        /* <DEDUP_REMOVED lines=9> */
.L_x_221:
        /* <DEDUP_REMOVED lines=9> */
.L_x_222:
        /* <DEDUP_REMOVED lines=9> */
.L_x_223:
        /* <DEDUP_REMOVED lines=9> */
.L_x_224:
        /* <DEDUP_REMOVED lines=9> */
.L_x_225:
        /* <DEDUP_REMOVED lines=9> */
.L_x_226:
[----:B------:R-:W1:Y:S01]  /*8100*/  SYNCS.PHASECHK.TRANS64.TRYWAIT P0, [R8+URZ], R5 ;  /* 0x00000005080075a7 */ /* 0x000e62000800017f */
[----:B------:R-:W-:-:S05]  /*8110*/  VIADD R0, R7, 0x1 ;  /* 0x0000000107007836 */ /* 0x000fca0000000000 */
[----:B------:R-:W-:-:S04]  /*8120*/  ISETP.NE.AND P1, PT, R0, 0x12, PT ;  /* 0x000000120000780c */ /* 0x000fc80003f25270 */
[----:B------:R-:W-:Y:S02]  /*8130*/  SEL R3, RZ, 0x1, P1 ;  /* 0x00000001ff037807 */ /* 0x000fe40000800000 */
[----:B------:R-:W-:Y:S02]  /*8140*/  SEL R7, R0, RZ, P1 ;  /* 0x000000ff00077207 */ /* 0x000fe40000800000 */
[----:B0-----:R-:W-:-:S03]  /*8150*/  LOP3.LUT R9, R6, R3, RZ, 0x3c, !PT ;  /* 0x0000000306097212 */ /* 0x001fc600078e3cff */
[----:B------:R-:W-:Y:S01]  /*8160*/  IMAD R11, R7, 0x8, R2 ;  /* 0x00000008070b7824 */ /* 0x000fe200078e0202 */
[----:B------:R-:W-:Y:S01]  /*8170*/  SHF.L.U32 R6, R9, 0x1f, RZ ;  /* 0x0000001f09067819 */ /* 0x000fe200000006ff */
[----:B-1----:R-:W-:Y:S06]  /*8180*/  @!P0 BRA `(.L_x_200) ;  /* 0x0000000800108947 */ /* 0x002fec0003800000 */
.L_x_227:
[----:B------:R-:W1:Y:S01]  /*8190*/  SYNCS.PHASECHK.TRANS64.TRYWAIT P0, [R11+URZ], R6 ;  /* 0x000000060b0075a7 */ /* 0x000e62000800017f */
[----:B------:R-:W-:-:S05]  /*81a0*/  VIADD R0, R7, 0x1 ;  /* 0x0000000107007836 */ /* 0x000fca0000000000 */
[----:B------:R-:W-:-:S04]  /*81b0*/  ISETP.NE.AND P1, PT, R0, 0x12, PT ;  /* 0x000000120000780c */ /* 0x000fc80003f25270 */
[----:B------:R-:W-:Y:S02]  /*81c0*/  SEL R4, RZ, 0x1, P1 ;  /* 0x00000001ff047807 */ /* 0x000fe40000800000 */
[----:B------:R-:W-:Y:S02]  /*81d0*/  SEL R3, R0, RZ, P1 ;  /* 0x000000ff00037207 */ /* 0x000fe40000800000 */
[----:B------:R-:W-:Y:S01]  /*81e0*/  LOP3.LUT R0, R9, R4, RZ, 0x3c, !PT ;  /* 0x0000000409007212 */ /* 0x000fe200078e3cff */
[----:B-1----:R-:W-:Y:S06]  /*81f0*/  @!P0 BRA `(.L_x_201) ;  /* 0x0000000800088947 */ /* 0x002fec0003800000 */
.L_x_228:
[----:B------:R-:W-:Y:S01]  /*8200*/  IMAD R3, R3, 0x8, R2 ;  /* 0x0000000803037824 */ /* 0x000fe200078e0202 */
[----:B------:R-:W-:-:S07]  /*8210*/  SHF.L.U32 R0, R0, 0x1f, RZ ;  /* 0x0000001f00007819 */ /* 0x000fce00000006ff */
.L_x_202:
[----:B--2---:R2:W3:Y:S02]  /*8220*/  SYNCS.PHASECHK.TRANS64.TRYWAIT P0, [R3+URZ], R0 ;  /* 0x00000000030075a7 */ /* 0x0044e4000800017f */
[----:B---3--:R-:W-:Y:S05]  /*8230*/  @!P0 NANOSLEEP.SYNCS 0x989680 ;  /* 0x009896800000895d */ /* 0x008fea0003900000 */
[----:B------:R-:W3:Y:S02]  /*8240*/  @!P0 SYNCS.PHASECHK.TRANS64 P0, [R3+URZ], R0 ;  /* 0x00000000030085a7 */ /* 0x000ee4000800007f */
[----:B---3--:R-:W-:Y:S05]  /*8250*/  @!P0 BRA `(.L_x_202) ;  /* 0xfffffffc00f08947 */ /* 0x008fea000383ffff */
.L_x_183:
[----:B------:R-:W-:Y:S05]  /*8260*/  BSYNC B0 ;  /* 0x0000000000007941 */ /* 0x000fea0003800000 */
.L_x_182:
[----:B------:R-:W-:Y:S05]  /*8270*/  EXIT ;  /* 0x000000000000794d */ /* 0x000fea0003800000 */
.L_x_20:
[----:B-1----:R1:W2:Y:S02]  /*8280*/  SYNCS.PHASECHK.TRANS64.TRYWAIT P0, [R97+URZ], R0 ;  /* 0x00000000610075a7 */ /* 0x0022a4000800017f */
[----:B--2---:R-:W-:Y:S05]  /*8290*/  @!P0 NANOSLEEP.SYNCS 0x989680 ;  /* 0x009896800000895d */ /* 0x004fea0003900000 */
[----:B------:R-:W2:Y:S02]  /*82a0*/  @!P0 SYNCS.PHASECHK.TRANS64 P0, [R97+URZ], R0 ;  /* 0x00000000610085a7 */ /* 0x000ea4000800007f */
[----:B--2---:R-:W-:Y:S05]  /*82b0*/  @!P0 BRA `(.L_x_20) ;  /* 0xfffffffc00f08947 */ /* 0x004fea000383ffff */
[----:B------:R-:W-:Y:S05]  /*82c0*/  BRA `(.L_x_203) ;  /* 0xffffff9400a07947 */ /* 0x000fea000383ffff */
.L_x_25:
[----:B--2---:R2:W3:Y:S02]  /*82d0*/  SYNCS.PHASECHK.TRANS64.TRYWAIT P1, [R3+URZ], R0 ;  /* 0x00000000030075a7 */ /* 0x0044e4000802017f */
[----:B---3--:R-:W-:Y:S05]  /*82e0*/  @!P1 NANOSLEEP.SYNCS 0x989680 ;  /* 0x009896800000995d */ /* 0x008fea0003900000 */
[----:B------:R-:W3:Y:S02]  /*82f0*/  @!P1 SYNCS.PHASECHK.TRANS64 P1, [R3+URZ], R0 ;  /* 0x00000000030095a7 */ /* 0x000ee4000802007f */
[----:B---3--:R-:W-:Y:S05]  /*8300*/  @!P1 BRA `(.L_x_25) ;  /* 0xfffffffc00f09947 */ /* 0x008fea000383ffff */
[----:B------:R-:W-:Y:S05]  /*8310*/  BRA `(.L_x_24) ;  /* 0xffffff9800047947 */ /* 0x000fea000383ffff */
.L_x_30:
[----:B--2---:R-:W-:-:S04]  /*8320*/  IMAD.U32 R5, RZ, RZ, UR4 ;  /* 0x00000004ff057e24 */ /* 0x004fc8000f8e00ff */
[----:B------:R2:W3:Y:S03]  /*8330*/  SYNCS.PHASECHK.TRANS64.TRYWAIT P1, [R5+URZ], R4 ;  /* 0x00000004050075a7 */ /* 0x0004e6000802017f */
[----:B---3--:R-:W-:Y:S05]  /*8340*/  @!P1 NANOSLEEP.SYNCS 0x989680 ;  /* 0x009896800000995d */ /* 0x008fea0003900000 */
[----:B------:R-:W3:Y:S02]  /*8350*/  @!P1 SYNCS.PHASECHK.TRANS64 P1, [R5+URZ], R4 ;  /* 0x00000004050095a7 */ /* 0x000ee4000802007f */
[----:B---3--:R-:W-:Y:S05]  /*8360*/  @!P1 BRA `(.L_x_30) ;  /* 0xfffffffc00ec9947 */ /* 0x008fea000383ffff */
[----:B------:R-:W-:Y:S05]  /*8370*/  BRA `(.L_x_29) ;  /* 0xffffff98007c7947 */ /* 0x000fea000383ffff */
.L_x_36:
[----:B-1----:R1:W2:Y:S02]  /*8380*/  SYNCS.PHASECHK.TRANS64.TRYWAIT P0, [R97+URZ+0x10], R0 ;  /* 0x00001000610075a7 */ /* 0x0022a4000800017f */
[----:B--2---:R-:W-:Y:S05]  /*8390*/  @!P0 NANOSLEEP.SYNCS 0x989680 ;  /* 0x009896800000895d */ /* 0x004fea0003900000 */
[----:B------:R-:W2:Y:S02]  /*83a0*/  @!P0 SYNCS.PHASECHK.TRANS64 P0, [R97+URZ+0x10], R0 ;  /* 0x00001000610085a7 */ /* 0x000ea4000800007f */
[----:B--2---:R-:W-:Y:S05]  /*83b0*/  @!P0 BRA `(.L_x_36) ;  /* 0xfffffffc00f08947 */ /* 0x004fea000383ffff */
[----:B------:R-:W-:Y:S05]  /*83c0*/  BRA `(.L_x_204) ;  /* 0xffffff9c00887947 */ /* 0x000fea000383ffff */
.L_x_169:
[----:B------:R-:W-:Y:S01]  /*83d0*/  BSSY B1, `(.L_x_205) ;  /* 0x0000006000017945 */ /* 0x000fe20003800000 */
[----:B------:R-:W-:-:S07]  /*83e0*/  IMAD.MOV.U32 R15, RZ, RZ, -0x1 ;  /* 0xffffffffff0f7424 */ /* 0x000fce00078e00ff */
[----:B-----5:R-:W-:Y:S05]  /*83f0*/  WARPSYNC.COLLECTIVE R15, `(.L_x_206) ;  /* 0x000000000f0c7348 */ /* 0x020fea0003c00000 */
[----:B------:R-:W-:Y:S02]  /*8400*/  ELECT P6, UR62, PT ;  /* 0x00000000003e782f */ /* 0x000fe400038c0000 */
[----:B------:R-:W-:Y:S01]  /*8410*/  MOV R14, UR62 ;  /* 0x0000003e000e7c02 */ /* 0x000fe20008000f00 */
[----:B-----5:R-:W-:Y:S10]  /*8420*/  ENDCOLLECTIVE ;  /* 0x000000000000791b */ /* 0x020ff40003800000 */
.L_x_206:
[----:B------:R-:W-:Y:S05]  /*8430*/  BSYNC B1 ;  /* 0x0000000000017941 */ /* 0x000fea0003800000 */
.L_x_205:
[----:B------:R-:W-:Y:S05]  /*8440*/  BRA `(.L_x_207) ;  /* 0xffffffe800007947 */ /* 0x000fea000383ffff */
.L_x_172:
[----:B0-----:R0:W1:Y:S02]  /*8450*/  SYNCS.PHASECHK.TRANS64.TRYWAIT P1, [R14+URZ+0x90], R5 ;  /* 0x000090050e0075a7 */ /* 0x001064000802017f */
[----:B-1----:R-:W-:Y:S05]  /*8460*/  @!P1 NANOSLEEP.SYNCS 0x989680 ;  /* 0x009896800000995d */ /* 0x002fea0003900000 */
[----:B------:R-:W1:Y:S02]  /*8470*/  @!P1 SYNCS.PHASECHK.TRANS64 P1, [R14+URZ+0x90], R5 ;  /* 0x000090050e0095a7 */ /* 0x000e64000802007f */
[----:B-1----:R-:W-:Y:S05]  /*8480*/  @!P1 BRA `(.L_x_172) ;  /* 0xfffffffc00f09947 */ /* 0x002fea000383ffff */
[----:B------:R-:W-:Y:S05]  /*8490*/  BRA `(.L_x_208) ;  /* 0xffffffe800347947 */ /* 0x000fea000383ffff */
.L_x_181:
[----:B------:R-:W-:Y:S01]  /*84a0*/  BSSY B0, `(.L_x_209) ;  /* 0x0000006000007945 */ /* 0x000fe20003800000 */
[----:B------:R-:W-:-:S07]  /*84b0*/  IMAD.MOV.U32 R15, RZ, RZ, -0x1 ;  /* 0xffffffffff0f7424 */ /* 0x000fce00078e00ff */
[----:B-----5:R-:W-:Y:S05]  /*84c0*/  WARPSYNC.COLLECTIVE R15, `(.L_x_210) ;  /* 0x000000000f0c7348 */ /* 0x020fea0003c00000 */
[----:B------:R-:W-:Y:S02]  /*84d0*/  ELECT P6, UR62, PT ;  /* 0x00000000003e782f */ /* 0x000fe400038c0000 */
[----:B------:R-:W-:Y:S01]  /*84e0*/  MOV R14, UR62 ;  /* 0x0000003e000e7c02 */ /* 0x000fe20008000f00 */
[----:B-----5:R-:W-:Y:S10]  /*84f0*/  ENDCOLLECTIVE ;  /* 0x000000000000791b */ /* 0x020ff40003800000 */
.L_x_210:
[----:B------:R-:W-:Y:S05]  /*8500*/  BSYNC B0 ;  /* 0x0000000000007941 */ /* 0x000fea0003800000 */
.L_x_209:
[----:B------:R-:W-:Y:S05]  /*8510*/  BRA `(.L_x_211) ;  /* 0xfffffff000ac7947 */ /* 0x000fea000383ffff */
.L_x_185:
[----:B0-----:R0:W1:Y:S02]  /*8520*/  SYNCS.PHASECHK.TRANS64.TRYWAIT P0, [R9+URZ], R4 ;  /* 0x00000004090075a7 */ /* 0x001064000800017f */
[----:B-1----:R-:W-:Y:S05]  /*8530*/  @!P0 NANOSLEEP.SYNCS 0x989680 ;  /* 0x009896800000895d */ /* 0x002fea0003900000 */
[----:B------:R-:W1:Y:S02]  /*8540*/  @!P0 SYNCS.PHASECHK.TRANS64 P0, [R9+URZ], R4 ;  /* 0x00000004090085a7 */ /* 0x000e64000800007f */
[----:B-1----:R-:W-:Y:S05]  /*8550*/  @!P0 BRA `(.L_x_185) ;  /* 0xfffffffc00f08947 */ /* 0x002fea000383ffff */
[----:B------:R-:W-:Y:S05]  /*8560*/  BRA `(.L_x_212) ;  /* 0xfffffff000ec7947 */ /* 0x000fea000383ffff */
.L_x_186:
[----:B0-----:R0:W1:Y:S02]  /*8570*/  SYNCS.PHASECHK.TRANS64.TRYWAIT P0, [R8+URZ], R5 ;  /* 0x00000005080075a7 */ /* 0x001064000800017f */
[----:B-1----:R-:W-:Y:S05]  /*8580*/  @!P0 NANOSLEEP.SYNCS 0x989680 ;  /* 0x009896800000895d */ /* 0x002fea0003900000 */
[----:B------:R-:W1:Y:S02]  /*8590*/  @!P0 SYNCS.PHASECHK.TRANS64 P0, [R8+URZ], R5 ;  /* 0x00000005080085a7 */ /* 0x000e64000800007f */
[----:B-1----:R-:W-:Y:S05]  /*85a0*/  @!P0 BRA `(.L_x_186) ;  /* 0xfffffffc00f08947 */ /* 0x002fea000383ffff */
[----:B------:R-:W-:Y:S05]  /*85b0*/  BRA `(.L_x_213) ;  /* 0xfffffff000fc7947 */ /* 0x000fea000383ffff */
.L_x_187:
[----:B0-----:R0:W1:Y:S02]  /*85c0*/  SYNCS.PHASECHK.TRANS64.TRYWAIT P0, [R9+URZ], R4 ;  /* 0x00000004090075a7 */ /* 0x001064000800017f */
[----:B-1----:R-:W-:Y:S05]  /*85d0*/  @!P0 NANOSLEEP.SYNCS 0x989680 ;  /* 0x009896800000895d */ /* 0x002fea0003900000 */
[----:B------:R-:W1:Y:S02]  /*85e0*/  @!P0 SYNCS.PHASECHK.TRANS64 P0, [R9+URZ], R4 ;  /* 0x00000004090085a7 */ /* 0x000e64000800007f */
[----:B-1----:R-:W-:Y:S05]  /*85f0*/  @!P0 BRA `(.L_x_187) ;  /* 0xfffffffc00f08947 */ /* 0x002fea000383ffff */
[----:B------:R-:W-:Y:S05]  /*8600*/  BRA `(.L_x_214) ;  /* 0xfffffff4000c7947 */ /* 0x000fea000383ffff */
.L_x_188:
[----:B0-----:R0:W1:Y:S02]  /*8610*/  SYNCS.PHASECHK.TRANS64.TRYWAIT P0, [R8+URZ], R5 ;  /* 0x00000005080075a7 */ /* 0x001064000800017f */
[----:B-1----:R-:W-:Y:S05]  /*8620*/  @!P0 NANOSLEEP.SYNCS 0x989680 ;  /* 0x009896800000895d */ /* 0x002fea0003900000 */
[----:B------:R-:W1:Y:S02]  /*8630*/  @!P0 SYNCS.PHASECHK.TRANS64 P0, [R8+URZ], R5 ;  /* 0x00000005080085a7 */ /* 0x000e64000800007f */
[----:B-1----:R-:W-:Y:S05]  /*8640*/  @!P0 BRA `(.L_x_188) ;  /* 0xfffffffc00f08947 */ /* 0x002fea000383ffff */
[----:B------:R-:W-:Y:S05]  /*8650*/  BRA `(.L_x_215) ;  /* 0xfffffff4001c7947 */ /* 0x000fea000383ffff */
.L_x_189:
[----:B0-----:R0:W1:Y:S02]  /*8660*/  SYNCS.PHASECHK.TRANS64.TRYWAIT P0, [R9+URZ], R4 ;  /* 0x00000004090075a7 */ /* 0x001064000800017f */
[----:B-1----:R-:W-:Y:S05]  /*8670*/  @!P0 NANOSLEEP.SYNCS 0x989680 ;  /* 0x009896800000895d */ /* 0x002fea0003900000 */
[----:B------:R-:W1:Y:S02]  /*8680*/  @!P0 SYNCS.PHASECHK.TRANS64 P0, [R9+URZ], R4 ;  /* 0x00000004090085a7 */ /* 0x000e64000800007f */
[----:B-1----:R-:W-:Y:S05]  /*8690*/  @!P0 BRA `(.L_x_189) ;  /* 0xfffffffc00f08947 */ /* 0x002fea000383ffff */
[----:B------:R-:W-:Y:S05]  /*86a0*/  BRA `(.L_x_216) ;  /* 0xfffffff4002c7947 */ /* 0x000fea000383ffff */
.L_x_190:
[----:B0-----:R0:W1:Y:S02]  /*86b0*/  SYNCS.PHASECHK.TRANS64.TRYWAIT P0, [R8+URZ], R5 ;  /* 0x00000005080075a7 */ /* 0x001064000800017f */
[----:B-1----:R-:W-:Y:S05]  /*86c0*/  @!P0 NANOSLEEP.SYNCS 0x989680 ;  /* 0x009896800000895d */ /* 0x002fea0003900000 */
[----:B------:R-:W1:Y:S02]  /*86d0*/  @!P0 SYNCS.PHASECHK.TRANS64 P0, [R8+URZ], R5 ;  /* 0x00000005080085a7 */ /* 0x000e64000800007f */
[----:B-1----:R-:W-:Y:S05]  /*86e0*/  @!P0 BRA `(.L_x_190) ;  /* 0xfffffffc00f08947 */ /* 0x002fea000383ffff */
[----:B------:R-:W-:Y:S05]  /*86f0*/  BRA `(.L_x_217) ;  /* 0xfffffff4003c7947 */ /* 0x000fea000383ffff */
.L_x_191:
[----:B0-----:R0:W1:Y:S02]  /*8700*/  SYNCS.PHASECHK.TRANS64.TRYWAIT P0, [R9+URZ], R4 ;  /* 0x00000004090075a7 */ /* 0x001064000800017f */
[----:B-1----:R-:W-:Y:S05]  /*8710*/  @!P0 NANOSLEEP.SYNCS 0x989680 ;  /* 0x009896800000895d */ /* 0x002fea0003900000 */
[----:B------:R-:W1:Y:S02]  /*8720*/  @!P0 SYNCS.PHASECHK.TRANS64 P0, [R9+URZ], R4 ;  /* 0x00000004090085a7 */ /* 0x000e64000800007f */
[----:B-1----:R-:W-:Y:S05]  /*8730*/  @!P0 BRA `(.L_x_191) ;  /* 0xfffffffc00f08947 */ /* 0x002fea000383ffff */
[----:B------:R-:W-:Y:S05]  /*8740*/  BRA `(.L_x_218) ;  /* 0xfffffff4004c7947 */ /* 0x000fea000383ffff */
.L_x_192:
[----:B0-----:R0:W1:Y:S02]  /*8750*/  SYNCS.PHASECHK.TRANS64.TRYWAIT P0, [R8+URZ], R5 ;  /* 0x00000005080075a7 */ /* 0x001064000800017f */
[----:B-1----:R-:W-:Y:S05]  /*8760*/  @!P0 NANOSLEEP.SYNCS 0x989680 ;  /* 0x009896800000895d */ /* 0x002fea0003900000 */
[----:B------:R-:W1:Y:S02]  /*8770*/  @!P0 SYNCS.PHASECHK.TRANS64 P0, [R8+URZ], R5 ;  /* 0x00000005080085a7 */ /* 0x000e64000800007f */
[----:B-1----:R-:W-:Y:S05]  /*8780*/  @!P0 BRA `(.L_x_192) ;  /* 0xfffffffc00f08947 */ /* 0x002fea000383ffff */
[----:B------:R-:W-:Y:S05]  /*8790*/  BRA `(.L_x_219) ;  /* 0xfffffff4005c7947 */ /* 0x000fea000383ffff */
.L_x_193:
[----:B0-----:R0:W1:Y:S02]  /*87a0*/  SYNCS.PHASECHK.TRANS64.TRYWAIT P0, [R9+URZ], R4 ;  /* 0x00000004090075a7 */ /* 0x001064000800017f */
[----:B-1----:R-:W-:Y:S05]  /*87b0*/  @!P0 NANOSLEEP.SYNCS 0x989680 ;  /* 0x009896800000895d */ /* 0x002fea0003900000 */
[----:B------:R-:W1:Y:S02]  /*87c0*/  @!P0 SYNCS.PHASECHK.TRANS64 P0, [R9+URZ], R4 ;  /* 0x00000004090085a7 */ /* 0x000e64000800007f */
[----:B-1----:R-:W-:Y:S05]  /*87d0*/  @!P0 BRA `(.L_x_193) ;  /* 0xfffffffc00f08947 */ /* 0x002fea000383ffff */
[----:B------:R-:W-:Y:S05]  /*87e0*/  BRA `(.L_x_220) ;  /* 0xfffffff4006c7947 */ /* 0x000fea000383ffff */
.L_x_194:
[----:B0-----:R0:W1:Y:S02]  /*87f0*/  SYNCS.PHASECHK.TRANS64.TRYWAIT P0, [R8+URZ], R5 ;  /* 0x00000005080075a7 */ /* 0x001064000800017f */
[----:B-1----:R-:W-:Y:S05]  /*8800*/  @!P0 NANOSLEEP.SYNCS 0x989680 ;  /* 0x009896800000895d */ /* 0x002fea0003900000 */
[----:B------:R-:W1:Y:S02]  /*8810*/  @!P0 SYNCS.PHASECHK.TRANS64 P0, [R8+URZ], R5 ;  /* 0x00000005080085a7 */ /* 0x000e64000800007f */
[----:B-1----:R-:W-:Y:S05]  /*8820*/  @!P0 BRA `(.L_x_194) ;  /* 0xfffffffc00f08947 */ /* 0x002fea000383ffff */
[----:B------:R-:W-:Y:S05]  /*8830*/  BRA `(.L_x_221) ;  /* 0xfffffff4007c7947 */ /* 0x000fea000383ffff */
.L_x_195:
[----:B0-----:R0:W1:Y:S02]  /*8840*/  SYNCS.PHASECHK.TRANS64.TRYWAIT P0, [R9+URZ], R4 ;  /* 0x00000004090075a7 */ /* 0x001064000800017f */
[----:B-1----:R-:W-:Y:S05]  /*8850*/  @!P0 NANOSLEEP.SYNCS 0x989680 ;  /* 0x009896800000895d */ /* 0x002fea0003900000 */
[----:B------:R-:W1:Y:S02]  /*8860*/  @!P0 SYNCS.PHASECHK.TRANS64 P0, [R9+URZ], R4 ;  /* 0x00000004090085a7 */ /* 0x000e64000800007f */
[----:B-1----:R-:W-:Y:S05]  /*8870*/  @!P0 BRA `(.L_x_195) ;  /* 0xfffffffc00f08947 */ /* 0x002fea000383ffff */
[----:B------:R-:W-:Y:S05]  /*8880*/  BRA `(.L_x_222) ;  /* 0xfffffff4008c7947 */ /* 0x000fea000383ffff */
.L_x_196:
[----:B0-----:R0:W1:Y:S02]  /*8890*/  SYNCS.PHASECHK.TRANS64.TRYWAIT P0, [R8+URZ], R5 ;  /* 0x00000005080075a7 */ /* 0x001064000800017f */
[----:B-1----:R-:W-:Y:S05]  /*88a0*/  @!P0 NANOSLEEP.SYNCS 0x989680 ;  /* 0x009896800000895d */ /* 0x002fea0003900000 */
[----:B------:R-:W1:Y:S02]  /*88b0*/  @!P0 SYNCS.PHASECHK.TRANS64 P0, [R8+URZ], R5 ;  /* 0x00000005080085a7 */ /* 0x000e64000800007f */
[----:B-1----:R-:W-:Y:S05]  /*88c0*/  @!P0 BRA `(.L_x_196) ;  /* 0xfffffffc00f08947 */ /* 0x002fea000383ffff */
[----:B------:R-:W-:Y:S05]  /*88d0*/  BRA `(.L_x_223) ;  /* 0xfffffff4009c7947 */ /* 0x000fea000383ffff */
.L_x_197:
[----:B0-----:R0:W1:Y:S02]  /*88e0*/  SYNCS.PHASECHK.TRANS64.TRYWAIT P0, [R9+URZ], R4 ;  /* 0x00000004090075a7 */ /* 0x001064000800017f */
[----:B-1----:R-:W-:Y:S05]  /*88f0*/  @!P0 NANOSLEEP.SYNCS 0x989680 ;  /* 0x009896800000895d */ /* 0x002fea0003900000 */
[----:B------:R-:W1:Y:S02]  /*8900*/  @!P0 SYNCS.PHASECHK.TRANS64 P0, [R9+URZ], R4 ;  /* 0x00000004090085a7 */ /* 0x000e64000800007f */
[----:B-1----:R-:W-:Y:S05]  /*8910*/  @!P0 BRA `(.L_x_197) ;  /* 0xfffffffc00f08947 */ /* 0x002fea000383ffff */
[----:B------:R-:W-:Y:S05]  /*8920*/  BRA `(.L_x_224) ;  /* 0xfffffff400ac7947 */ /* 0x000fea000383ffff */
.L_x_198:
[----:B0-----:R0:W1:Y:S02]  /*8930*/  SYNCS.PHASECHK.TRANS64.TRYWAIT P0, [R8+URZ], R5 ;  /* 0x00000005080075a7 */ /* 0x001064000800017f */
[----:B-1----:R-:W-:Y:S05]  /*8940*/  @!P0 NANOSLEEP.SYNCS 0x989680 ;  /* 0x009896800000895d */ /* 0x002fea0003900000 */
[----:B------:R-:W1:Y:S02]  /*8950*/  @!P0 SYNCS.PHASECHK.TRANS64 P0, [R8+URZ], R5 ;  /* 0x00000005080085a7 */ /* 0x000e64000800007f */
[----:B-1----:R-:W-:Y:S05]  /*8960*/  @!P0 BRA `(.L_x_198) ;  /* 0xfffffffc00f08947 */ /* 0x002fea000383ffff */
[----:B------:R-:W-:Y:S05]  /*8970*/  BRA `(.L_x_225) ;  /* 0xfffffff400bc7947 */ /* 0x000fea000383ffff */
.L_x_199:
[----:B0-----:R0:W1:Y:S02]  /*8980*/  SYNCS.PHASECHK.TRANS64.TRYWAIT P0, [R9+URZ], R4 ;  /* 0x00000004090075a7 */ /* 0x001064000800017f */
[----:B-1----:R-:W-:Y:S05]  /*8990*/  @!P0 NANOSLEEP.SYNCS 0x989680 ;  /* 0x009896800000895d */ /* 0x002fea0003900000 */
[----:B------:R-:W1:Y:S02]  /*89a0*/  @!P0 SYNCS.PHASECHK.TRANS64 P0, [R9+URZ], R4 ;  /* 0x00000004090085a7 */ /* 0x000e64000800007f */
[----:B-1----:R-:W-:Y:S05]  /*89b0*/  @!P0 BRA `(.L_x_199) ;  /* 0xfffffffc00f08947 */ /* 0x002fea000383ffff */
[----:B------:R-:W-:Y:S05]  /*89c0*/  BRA `(.L_x_226) ;  /* 0xfffffff400cc7947 */ /* 0x000fea000383ffff */
.L_x_200:
[----:B0-----:R0:W1:Y:S02]  /*89d0*/  SYNCS.PHASECHK.TRANS64.TRYWAIT P0, [R8+URZ], R5 ;  /* 0x00000005080075a7 */ /* 0x001064000800017f */
[----:B-1----:R-:W-:Y:S05]  /*89e0*/  @!P0 NANOSLEEP.SYNCS 0x989680 ;  /* 0x009896800000895d */ /* 0x002fea0003900000 */
[----:B------:R-:W1:Y:S02]  /*89f0*/  @!P0 SYNCS.PHASECHK.TRANS64 P0, [R8+URZ], R5 ;  /* 0x00000005080085a7 */ /* 0x000e64000800007f */
[----:B-1----:R-:W-:Y:S05]  /*8a00*/  @!P0 BRA `(.L_x_200) ;  /* 0xfffffffc00f08947 */ /* 0x002fea000383ffff */
[----:B------:R-:W-:Y:S05]  /*8a10*/  BRA `(.L_x_227) ;  /* 0xfffffff400dc7947 */ /* 0x000fea000383ffff */
.L_x_201:
[----:B-1----:R1:W2:Y:S02]  /*8a20*/  SYNCS.PHASECHK.TRANS64.TRYWAIT P0, [R11+URZ], R6 ;  /* 0x000000060b0075a7 */ /* 0x0022a4000800017f */
[----:B--2---:R-:W-:Y:S05]  /*8a30*/  @!P0 NANOSLEEP.SYNCS 0x989680 ;  /* 0x009896800000895d */ /* 0x004fea0003900000 */
[----:B------:R-:W2:Y:S02]  /*8a40*/  @!P0 SYNCS.PHASECHK.TRANS64 P0, [R11+URZ], R6 ;  /* 0x000000060b0085a7 */ /* 0x000ea4000800007f */
[----:B--2---:R-:W-:Y:S05]  /*8a50*/  @!P0 BRA `(.L_x_201) ;  /* 0xfffffffc00f08947 */ /* 0x004fea000383ffff */
[----:B------:R-:W-:Y:S05]  /*8a60*/  BRA `(.L_x_228) ;  /* 0xfffffff400e47947 */ /* 0x000fea000383ffff */
.L_x_229:
[----:B------:R-:W-:-:S00]  /*8a70*/  BRA `(.L_x_229) ;  /* 0xfffffffc00fc7947 */ /* 0x000fc0000383ffff */
[----:B------:R-:W-:-:S00]  /*8a80*/  NOP ;  /* 0x0000000000007918 */ /* 0x000fc00000000000 */
[----:B------:R-:W-:-:S00]  /*8a90*/  NOP ;  /* 0x0000000000007918 */ /* 0x000fc00000000000 */
[----:B------:R-:W-:-:S00]  /*8aa0*/  NOP ;  /* 0x0000000000007918 */ /* 0x000fc00000000000 */
[----:B------:R-:W-:-:S00]  /*8ab0*/  NOP ;  /* 0x0000000000007918 */ /* 0x000fc00000000000 */
[----:B------:R-:W-:-:S00]  /*8ac0*/  NOP ;  /* 0x0000000000007918 */ /* 0x000fc00000000000 */
[----:B------:R-:W-:-:S00]  /*8ad0*/  NOP ;  /* 0x0000000000007918 */ /* 0x000fc00000000000 */
[----:B------:R-:W-:-:S00]  /*8ae0*/  NOP ;  /* 0x0000000000007918 */ /* 0x000fc00000000000 */
[----:B------:R-:W-:-:S00]  /*8af0*/  NOP ;  /* 0x0000000000007918 */ /* 0x000fc00000000000 */
.L_x_230:


//--------------------- .nv.global.init           --------------------------
	.section	.nv.global.init,"aw",@progbits
.nv.global.init:
	.type		$str$22,@object
	.size		$str$22,($str$23 - $str$22)
$str$22:
        /*0000*/ 	.byte	0x6b, 0x5f, 0x74, 0x69, 0x6c, 0x65, 0x5f, 0x63, 0x6f, 0x75, 0x6e, 0x74, 0x20, 0x3e, 0x3d, 0x20
        /*0010*/ 	.byte	0x31, 0x00
	.type		$str$23,@object
	.size		$str$23,(__unnamed_1 - $str$23)
$str$23:
        /*0012*/ 	.byte	0x2f, 0x74, 0x6d, 0x70, 0x2f, 0x63, 0x75, 0x74, 0x6c, 0x61, 0x73, 0x73, 0x5f, 0x73, 0x77, 0x65
        /*0022*/ 	.byte	0x65, 0x70, 0x5f, 0x73, 0x72, 0x63, 0x2f, 0x69, 0x6e, 0x63, 0x6c, 0x75, 0x64, 0x65, 0x2f, 0x63
        /*0032*/ 	.byte	0x75, 0x74, 0x6c, 0x61, 0x73, 0x73, 0x2f, 0x67, 0x65, 0x6d, 0x6d, 0x2f, 0x63, 0x6f, 0x6c, 0x6c
        /*0042*/ 	.byte	0x65, 0x63, 0x74, 0x69, 0x76, 0x65, 0x2f, 0x73, 0x6d, 0x39, 0x30, 0x5f, 0x6d, 0x6d, 0x61, 0x5f
        /*0052*/ 	.byte	0x74, 0x6d, 0x61, 0x5f, 0x67, 0x6d, 0x6d, 0x61, 0x5f, 0x73, 0x73, 0x5f, 0x77, 0x61, 0x72, 0x70
        /*0062*/ 	.byte	0x73, 0x70, 0x65, 0x63, 0x69, 0x61, 0x6c, 0x69, 0x7a, 0x65, 0x64, 0x2e, 0x68, 0x70, 0x70, 0x00
	.type		__unnamed_1,@object
	.size		__unnamed_1,(.L_0 - __unnamed_1)
__unnamed_1:
        /*0072*/ 	.byte	0x76, 0x6f, 0x69, 0x64, 0x20, 0x63, 0x75, 0x74, 0x6c, 0x61, 0x73, 0x73, 0x3a, 0x3a, 0x67, 0x65
        /* <DEDUP_REMOVED lines=180> */
        /*0bc2*/ 	.byte	0x5d, 0x00
.L_0:


//--------------------- .nv.shared._ZN7cutlass13device_kernelINS_4gemm6kernel13GemmUniversalIN4cute5tupleIJiiiiEEENS1_10collective13CollectiveMmaINS1_34MainloopSm90TmaGmmaWarpSpecializedILi18ENS5_IJNS4_1CILi2EEENSA_ILi1EEESC_EEENS1_32KernelTmaWarpSpecializedPingpongEEENS5_IJNSA_ILi64EEENSA_ILi128EEENSA_ILi32EEEEEENS_6half_tENS5_IJlSC_lEEESK_SL_NS4_8TiledMMAINS4_8MMA_AtomIJNS4_4SM904GMMA26MMA_64x128x16_F32F16F16_SSILNSP_5MajorE0ELSR_0ELNSP_7ScaleInE1ELSS_1EEEEEENS4_6LayoutINS5_IJSC_SC_SC_EEENS5_IJNSA_ILi0EEESX_SX_EEEEENS5_IJNS4_10UnderscoreES10_S10_EEEEENS4_13SM90_TMA_LOADENS4_14ComposedLayoutINS4_7SwizzleILi2ELi4ELi3EEENS4_18smem_ptr_flag_bitsILi16EEENSV_INS5_IJNSA_ILi8EEESI_EEENS5_IJSI_SC_EEEEEEEvNS4_8identityENS4_23SM90_TMA_LOAD_MULTICASTES1D_vS1E_EENS_8epilogue10collective6detail29Sm90TmaWarpSpecializedAdapterINS1I_15DefaultEpilogueISK_SL_SL_NS1H_6thread17LinearCombinationISK_Li1EffLNS1M_9ScaleType4KindE0ELNS_15FloatRoundStyleE2ESK_EENS1_15EpilogueDefaultEEEEEvvEEEEvNT_6ParamsE --------------------------
	.section	.nv.shared._ZN7cutlass13device_kernelINS_4gemm6kernel13GemmUniversalIN4cute5tupleIJiiiiEEENS1_10collective13CollectiveMmaINS1_34MainloopSm90TmaGmmaWarpSpecializedILi18ENS5_IJNS4_1CILi2EEENSA_ILi1EEESC_EEENS1_32KernelTmaWarpSpecializedPingpongEEENS5_IJNSA_ILi64EEENSA_ILi128EEENSA_ILi32EEEEEENS_6half_tENS5_IJlSC_lEEESK_SL_NS4_8TiledMMAINS4_8MMA_AtomIJNS4_4SM904GMMA26MMA_64x128x16_F32F16F16_SSILNSP_5MajorE0ELSR_0ELNSP_7ScaleInE1ELSS_1EEEEEENS4_6LayoutINS5_IJSC_SC_SC_EEENS5_IJNSA_ILi0EEESX_SX_EEEEENS5_IJNS4_10UnderscoreES10_S10_EEEEENS4_13SM90_TMA_LOADENS4_14ComposedLayoutINS4_7SwizzleILi2ELi4ELi3EEENS4_18smem_ptr_flag_bitsILi16EEENSV_INS5_IJNSA_ILi8EEESI_EEENS5_IJSI_SC_EEEEEEEvNS4_8identityENS4_23SM90_TMA_LOAD_MULTICASTES1D_vS1E_EENS_8epilogue10collective6detail29Sm90TmaWarpSpecializedAdapterINS1I_15DefaultEpilogueISK_SL_SL_NS1H_6thread17LinearCombinationISK_Li1EffLNS1M_9ScaleType4KindE0ELNS_15FloatRoundStyleE2ESK_EENS1_15EpilogueDefaultEEEEEvvEEEEvNT_6ParamsE,"aw",@nobits
	.sectionflags	@""
	.align	16
	.zero		1024


//--------------------- .nv.shared.reserved.0     --------------------------
	.section	.nv.shared.reserved.0,"aw",@nobits
	.weak		__nv_reservedSMEM_offset_0_alias
	.size		__nv_reservedSMEM_offset_0_alias, 0, 0
	.other		__nv_reservedSMEM_offset_0_alias,@"STO_CUDA_RESERVED_SHARED STV_DEFAULT"
__nv_reservedSMEM_offset_0_alias:
	.zero		0


//--------------------- .nv.global                --------------------------
	.section	.nv.global,"aw",@nobits
.nv.global:
	.type		_ZN40_INTERNAL_7db21d0f_4_k_cu_db4d0e02_185094cute1_E,@object
	.size		_ZN40_INTERNAL_7db21d0f_4_k_cu_db4d0e02_185094cute1_E,(_ZN40_INTERNAL_7db21d0f_4_k_cu_db4d0e02_185094cuda3std3__45__cpo6cbeginE - _ZN40_INTERNAL_7db21d0f_4_k_cu_db4d0e02_185094cute1_E)
_ZN40_INTERNAL_7db21d0f_4_k_cu_db4d0e02_185094cute1_E:
	.zero		1
	.type		_ZN40_INTERNAL_7db21d0f_4_k_cu_db4d0e02_185094cuda3std3__45__cpo6cbeginE,@object
	.size		_ZN40_INTERNAL_7db21d0f_4_k_cu_db4d0e02_185094cuda3std3__45__cpo6cbeginE,(_ZN40_INTERNAL_7db21d0f_4_k_cu_db4d0e02_185094cuda3std3__48in_placeE - _ZN40_INTERNAL_7db21d0f_4_k_cu_db4d0e02_185094cuda3std3__45__cpo6cbeginE)
_ZN40_INTERNAL_7db21d0f_4_k_cu_db4d0e02_185094cuda3std3__45__cpo6cbeginE:
	.zero		1
	.type		_ZN40_INTERNAL_7db21d0f_4_k_cu_db4d0e02_185094cuda3std3__48in_placeE,@object
	.size		_ZN40_INTERNAL_7db21d0f_4_k_cu_db4d0e02_185094cuda3std3__48in_placeE,(_ZN40_INTERNAL_7db21d0f_4_k_cu_db4d0e02_185094cuda3std6ranges3__45__cpo9iter_moveE - _ZN40_INTERNAL_7db21d0f_4_k_cu_db4d0e02_185094cuda3std3__48in_placeE)
_ZN40_INTERNAL_7db21d0f_4_k_cu_db4d0e02_185094cuda3std3__48in_placeE:
	.zero		1
	.type		_ZN40_INTERNAL_7db21d0f_4_k_cu_db4d0e02_185094cuda3std6ranges3__45__cpo9iter_moveE,@object
	.size		_ZN40_INTERNAL_7db21d0f_4_k_cu_db4d0e02_185094cuda3std6ranges3__45__cpo9iter_moveE,(_ZN40_INTERNAL_7db21d0f_4_k_cu_db4d0e02_185094cuda3std3__45__cpo5beginE - _ZN40_INTERNAL_7db21d0f_4_k_cu_db4d0e02_185094cuda3std6ranges3__45__cpo9iter_moveE)
_ZN40_INTERNAL_7db21d0f_4_k_cu_db4d0e02_185094cuda3std6ranges3__45__cpo9iter_moveE:
	.zero		1
	.type		_ZN40_INTERNAL_7db21d0f_4_k_cu_db4d0e02_185094cuda3std3__45__cpo5beginE,@object
	.size		_ZN40_INTERNAL_7db21d0f_4_k_cu_db4d0e02_185094cuda3std3__45__cpo5beginE,(_ZN40_INTERNAL_7db21d0f_4_k_cu_db4d0e02_185094cuda3std3__442_GLOBAL__N__7db21d0f_4_k_cu_db4d0e02_185096ignoreE - _ZN40_INTERNAL_7db21d0f_4_k_cu_db4d0e02_185094cuda3std3__45__cpo5beginE)
_ZN40_INTERNAL_7db21d0f_4_k_cu_db4d0e02_185094cuda3std3__45__cpo5beginE:
	.zero		1
	.type		_ZN40_INTERNAL_7db21d0f_4_k_cu_db4d0e02_185094cuda3std3__442_GLOBAL__N__7db21d0f_4_k_cu_db4d0e02_185096ignoreE,@object
	.size		_ZN40_INTERNAL_7db21d0f_4_k_cu_db4d0e02_185094cuda3std3__442_GLOBAL__N__7db21d0f_4_k_cu_db4d0e02_185096ignoreE,(_ZN40_INTERNAL_7db21d0f_4_k_cu_db4d0e02_185094cute7productE - _ZN40_INTERNAL_7db21d0f_4_k_cu_db4d0e02_185094cuda3std3__442_GLOBAL__N__7db21d0f_4_k_cu_db4d0e02_185096ignoreE)
_ZN40_INTERNAL_7db21d0f_4_k_cu_db4d0e02_185094cuda3std3__442_GLOBAL__N__7db21d0f_4_k_cu_db4d0e02_185096ignoreE:
	.zero		1
	.type		_ZN40_INTERNAL_7db21d0f_4_k_cu_db4d0e02_185094cute7productE,@object
	.size		_ZN40_INTERNAL_7db21d0f_4_k_cu_db4d0e02_185094cute7productE,(_ZN40_INTERNAL_7db21d0f_4_k_cu_db4d0e02_185094cuda3std3__45__cpo3endE - _ZN40_INTERNAL_7db21d0f_4_k_cu_db4d0e02_185094cute7productE)
_ZN40_INTERNAL_7db21d0f_4_k_cu_db4d0e02_185094cute7productE:
	.zero		1
	.type		_ZN40_INTERNAL_7db21d0f_4_k_cu_db4d0e02_185094cuda3std3__45__cpo3endE,@object
	.size		_ZN40_INTERNAL_7db21d0f_4_k_cu_db4d0e02_185094cuda3std3__45__cpo3endE,(_ZN40_INTERNAL_7db21d0f_4_k_cu_db4d0e02_185094cuda3std3__419piecewise_constructE - _ZN40_INTERNAL_7db21d0f_4_k_cu_db4d0e02_185094cuda3std3__45__cpo3endE)
_ZN40_INTERNAL_7db21d0f_4_k_cu_db4d0e02_185094cuda3std3__45__cpo3endE:
	.zero		1
	.type		_ZN40_INTERNAL_7db21d0f_4_k_cu_db4d0e02_185094cuda3std3__419piecewise_constructE,@object
	.size		_ZN40_INTERNAL_7db21d0f_4_k_cu_db4d0e02_185094cuda3std3__419piecewise_constructE,(_ZN40_INTERNAL_7db21d0f_4_k_cu_db4d0e02_185094cuda3std3__45__cpo4cendE - _ZN40_INTERNAL_7db21d0f_4_k_cu_db4d0e02_185094cuda3std3__419piecewise_constructE)
_ZN40_INTERNAL_7db21d0f_4_k_cu_db4d0e02_185094cuda3std3__419piecewise_constructE:
	.zero		1
	.type		_ZN40_INTERNAL_7db21d0f_4_k_cu_db4d0e02_185094cuda3std3__45__cpo4cendE,@object
	.size		_ZN40_INTERNAL_7db21d0f_4_k_cu_db4d0e02_185094cuda3std3__45__cpo4cendE,(_ZN40_INTERNAL_7db21d0f_4_k_cu_db4d0e02_185094cuda3std6ranges3__45__cpo4swapE - _ZN40_INTERNAL_7db21d0f_4_k_cu_db4d0e02_185094cuda3std3__45__cpo4cendE)
_ZN40_INTERNAL_7db21d0f_4_k_cu_db4d0e02_185094cuda3std3__45__cpo4cendE:
	.zero		1
	.type		_ZN40_INTERNAL_7db21d0f_4_k_cu_db4d0e02_185094cuda3std6ranges3__45__cpo4swapE,@object
	.size		_ZN40_INTERNAL_7db21d0f_4_k_cu_db4d0e02_185094cuda3std6ranges3__45__cpo4swapE,(.L_8 - _ZN40_INTERNAL_7db21d0f_4_k_cu_db4d0e02_185094cuda3std6ranges3__45__cpo4swapE)
_ZN40_INTERNAL_7db21d0f_4_k_cu_db4d0e02_185094cuda3std6ranges3__45__cpo4swapE:
	.zero		1
.L_8:


//--------------------- .nv.constant0._ZN7cutlass13device_kernelINS_4gemm6kernel13GemmUniversalIN4cute5tupleIJiiiiEEENS1_10collective13CollectiveMmaINS1_34MainloopSm90TmaGmmaWarpSpecializedILi18ENS5_IJNS4_1CILi2EEENSA_ILi1EEESC_EEENS1_32KernelTmaWarpSpecializedPingpongEEENS5_IJNSA_ILi64EEENSA_ILi128EEENSA_ILi32EEEEEENS_6half_tENS5_IJlSC_lEEESK_SL_NS4_8TiledMMAINS4_8MMA_AtomIJNS4_4SM904GMMA26MMA_64x128x16_F32F16F16_SSILNSP_5MajorE0ELSR_0ELNSP_7ScaleInE1ELSS_1EEEEEENS4_6LayoutINS5_IJSC_SC_SC_EEENS5_IJNSA_ILi0EEESX_SX_EEEEENS5_IJNS4_10UnderscoreES10_S10_EEEEENS4_13SM90_TMA_LOADENS4_14ComposedLayoutINS4_7SwizzleILi2ELi4ELi3EEENS4_18smem_ptr_flag_bitsILi16EEENSV_INS5_IJNSA_ILi8EEESI_EEENS5_IJSI_SC_EEEEEEEvNS4_8identityENS4_23SM90_TMA_LOAD_MULTICASTES1D_vS1E_EENS_8epilogue10collective6detail29Sm90TmaWarpSpecializedAdapterINS1I_15DefaultEpilogueISK_SL_SL_NS1H_6thread17LinearCombinationISK_Li1EffLNS1M_9ScaleType4KindE0ELNS_15FloatRoundStyleE2ESK_EENS1_15EpilogueDefaultEEEEEvvEEEEvNT_6ParamsE --------------------------
	.section	.nv.constant0._ZN7cutlass13device_kernelINS_4gemm6kernel13GemmUniversalIN4cute5tupleIJiiiiEEENS1_10collective13CollectiveMmaINS1_34MainloopSm90TmaGmmaWarpSpecializedILi18ENS5_IJNS4_1CILi2EEENSA_ILi1EEESC_EEENS1_32KernelTmaWarpSpecializedPingpongEEENS5_IJNSA_ILi64EEENSA_ILi128EEENSA_ILi32EEEEEENS_6half_tENS5_IJlSC_lEEESK_SL_NS4_8TiledMMAINS4_8MMA_AtomIJNS4_4SM904GMMA26MMA_64x128x16_F32F16F16_SSILNSP_5MajorE0ELSR_0ELNSP_7ScaleInE1ELSS_1EEEEEENS4_6LayoutINS5_IJSC_SC_SC_EEENS5_IJNSA_ILi0EEESX_SX_EEEEENS5_IJNS4_10UnderscoreES10_S10_EEEEENS4_13SM90_TMA_LOADENS4_14ComposedLayoutINS4_7SwizzleILi2ELi4ELi3EEENS4_18smem_ptr_flag_bitsILi16EEENSV_INS5_IJNSA_ILi8EEESI_EEENS5_IJSI_SC_EEEEEEEvNS4_8identityENS4_23SM90_TMA_LOAD_MULTICASTES1D_vS1E_EENS_8epilogue10collective6detail29Sm90TmaWarpSpecializedAdapterINS1I_15DefaultEpilogueISK_SL_SL_NS1H_6thread17LinearCombinationISK_Li1EffLNS1M_9ScaleType4KindE0ELNS_15FloatRoundStyleE2ESK_EENS1_15EpilogueDefaultEEEEEvvEEEEvNT_6ParamsE,"a",@progbits
	.sectionflags	@""
	.align	4
.nv.constant0._ZN7cutlass13device_kernelINS_4gemm6kernel13GemmUniversalIN4cute5tupleIJiiiiEEENS1_10collective13CollectiveMmaINS1_34MainloopSm90TmaGmmaWarpSpecializedILi18ENS5_IJNS4_1CILi2EEENSA_ILi1EEESC_EEENS1_32KernelTmaWarpSpecializedPingpongEEENS5_IJNSA_ILi64EEENSA_ILi128EEENSA_ILi32EEEEEENS_6half_tENS5_IJlSC_lEEESK_SL_NS4_8TiledMMAINS4_8MMA_AtomIJNS4_4SM904GMMA26MMA_64x128x16_F32F16F16_SSILNSP_5MajorE0ELSR_0ELNSP_7ScaleInE1ELSS_1EEEEEENS4_6LayoutINS5_IJSC_SC_SC_EEENS5_IJNSA_ILi0EEESX_SX_EEEEENS5_IJNS4_10UnderscoreES10_S10_EEEEENS4_13SM90_TMA_LOADENS4_14ComposedLayoutINS4_7SwizzleILi2ELi4ELi3EEENS4_18smem_ptr_flag_bitsILi16EEENSV_INS5_IJNSA_ILi8EEESI_EEENS5_IJSI_SC_EEEEEEEvNS4_8identityENS4_23SM90_TMA_LOAD_MULTICASTES1D_vS1E_EENS_8epilogue10collective6detail29Sm90TmaWarpSpecializedAdapterINS1I_15DefaultEpilogueISK_SL_SL_NS1H_6thread17LinearCombinationISK_Li1EffLNS1M_9ScaleType4KindE0ELNS_15FloatRoundStyleE2ESK_EENS1_15EpilogueDefaultEEEEEvvEEEEvNT_6ParamsE:
	.zero		1664


//--------------------- SYMBOLS --------------------------

	.type		.nv.reservedSmem.offset0,@object
	.size		.nv.reservedSmem.offset0,0x4
	.type		__assertfail,@function
